def attn_fwd(
    Q,
    K,
    V,
    Out,
    Lse,
    sm_scale,
    stride_qz,
    stride_qh,
    stride_qm,
    stride_qk,
    stride_kz,
    stride_kh,
    stride_kn,
    stride_kk,
    stride_vz,
    stride_vh,
    stride_vn,
    stride_vk,
    stride_oz,
    stride_oh,
    stride_om,
    stride_ok,
    seqlen_q,
    seqlen_k,
    BLOCK_M: tl.constexpr,
    BLOCK_N: tl.constexpr,
    HEAD_DIM: tl.constexpr,
    CAUSAL: tl.constexpr,
):
    start_m = tl.program_id(0)
    off_hz = tl.program_id(1)
    q_off = off_hz * stride_qh
    k_off = off_hz * stride_kh
    v_off = off_hz * stride_vh
    offs_m = start_m * BLOCK_M + tl.arange(0, BLOCK_M)
    offs_d = tl.arange(0, HEAD_DIM)
    offs_n = tl.arange(0, BLOCK_N)
    q_ptrs = Q + q_off + offs_m[:, None] * stride_qm + offs_d[None, :] * stride_qk
    k_ptrs = K + k_off + offs_d[:, None] * stride_kk + offs_n[None, :] * stride_kn
    v_ptrs = V + v_off + offs_n[:, None] * stride_vn + offs_d[None, :] * stride_vk
    m_i = tl.full([BLOCK_M], float("-inf"), dtype=tl.float32)
    l_i = tl.zeros([BLOCK_M], dtype=tl.float32) + 1.0
    acc = tl.zeros([BLOCK_M, HEAD_DIM], dtype=tl.float32)
    q = tl.load(q_ptrs)
    acc, l_i, m_i = _attn_fwd_inner(
        acc,
        l_i,
        m_i,
        q,
        k_ptrs,
        v_ptrs,
        sm_scale,
        stride_kn,
        stride_vn,
        start_m,
        seqlen_k,
        BLOCK_M,
        BLOCK_N,
        HEAD_DIM,
        CAUSAL,
    )
    acc = acc / l_i[:, None]
    lse = m_i + tl.math.log2(l_i) / 1.4426950408889634
    o_ptrs = (
        Out
        + off_hz * stride_oh
        + offs_m[:, None] * stride_om
        + offs_d[None, :] * stride_ok
    )
    tl.store(o_ptrs, acc.to(Out.dtype.element_ty))
    tl.store(Lse + off_hz * seqlen_q + offs_m, lse)

# config = {"BLOCK_M": 32, "BLOCK_N": 16, "HEAD_DIM": 64, "arch": "sm_90", "causal": false, "dtype": "bf16", "num_stages": 2, "num_warps": 4}
# arch = sm_90


// ===== COMPILED SASS (sm_90a) =====

	.target	sm_90a

	.elftype	@"ET_EXEC"


//--------------------- .note.nv.tkinfo           --------------------------
	.section	.note.nv.tkinfo,"",@"SHT_NOTE"
	.sectionflags	@"SHF_NOTE_NV_TKINFO"
	.tkinfo
        /*0018*/ 	.word	0x00000002
        /*0030*/ 	.string	""
        /*0030*/ 	.string	"ptxas"
        /*0030*/ 	.string	"Cuda compilation tools, release 13.0, V13.0.88"
        /*0030*/ 	.string	"Build cuda_13.0.r13.0/compiler.36424714_0"
        /*0030*/ 	.string	"-v  -suppress-debug-info  -lineinfo  -arch sm_90a "



//--------------------- .note.nv.cuinfo           --------------------------
	.section	.note.nv.cuinfo,"",@"SHT_NOTE"
	.sectionflags	@"SHF_NOTE_NV_CUINFO"
        /*0018*/ 	.short	0x0002
        /*001a*/ 	.short	0x005a
        /*001c*/ 	.short	0x0082
	.zero		2


//--------------------- .nv.info                  --------------------------
	.section	.nv.info,"",@"SHT_CUDA_INFO"
	.align	4


	//----- nvinfo : EIATTR_REGCOUNT
	.align		4
        /*0000*/ 	.byte	0x04, 0x2f
        /*0002*/ 	.short	(.L_2 - .L_1)
	.align		4
.L_1:
        /*0004*/ 	.word	index@(attn_fwd)
        /*0008*/ 	.word	0x00000060


	//----- nvinfo : EIATTR_FRAME_SIZE
	.align		4
.L_2:
        /*000c*/ 	.byte	0x04, 0x11
        /*000e*/ 	.short	(.L_4 - .L_3)
	.align		4
.L_3:
        /*0010*/ 	.word	index@(attn_fwd)
        /*0014*/ 	.word	0x00000000


	//----- nvinfo : EIATTR_MIN_STACK_SIZE
	.align		4
.L_4:
        /*0018*/ 	.byte	0x04, 0x12
        /*001a*/ 	.short	(.L_6 - .L_5)
	.align		4
.L_5:
        /*001c*/ 	.word	index@(attn_fwd)
        /*0020*/ 	.word	0x00000000
.L_6:


//--------------------- .nv.compat                --------------------------
	.section	.nv.compat,"",@"SHT_CUDA_COMPAT_INFO"
	.align	4
        /*0000*/ 	.byte	0x02, 0x09, 0x01, 0x00, 0x02, 0x02, 0x01, 0x00, 0x02, 0x05, 0x05, 0x00, 0x03, 0x07, 0x01, 0x01
        /*0010*/ 	.byte	0x02, 0x03, 0x00, 0x00, 0x02, 0x06, 0x01, 0x00, 0x04, 0x0b, 0x08, 0x00, 0x00, 0x00, 0x00, 0x00
        /*0020*/ 	.byte	0x00, 0x00, 0x00, 0x00


//--------------------- .nv.info.attn_fwd         --------------------------
	.section	.nv.info.attn_fwd,"",@"SHT_CUDA_INFO"
	.sectionflags	@""
	.align	4


	//----- nvinfo : EIATTR_CUDA_API_VERSION
	.align		4
        /*0000*/ 	.byte	0x04, 0x37
        /*0002*/ 	.short	(.L_8 - .L_7)
.L_7:
        /*0004*/ 	.word	0x00000082


	//----- nvinfo : EIATTR_KPARAM_INFO
	.align		4
.L_8:
        /*0008*/ 	.byte	0x04, 0x17
        /*000a*/ 	.short	(.L_10 - .L_9)
.L_9:
        /*000c*/ 	.word	0x00000000
        /*0010*/ 	.short	0x0019
        /*0012*/ 	.short	0x0080
        /*0014*/ 	.byte	0x00, 0xf4, 0x21, 0x00


	//----- nvinfo : EIATTR_KPARAM_INFO
	.align		4
.L_10:
        /*0018*/ 	.byte	0x04, 0x17
        /*001a*/ 	.short	(.L_12 - .L_11)
.L_11:
        /*001c*/ 	.word	0x00000000
        /*0020*/ 	.short	0x0018
        /*0022*/ 	.short	0x0078
        /*0024*/ 	.byte	0x00, 0xf4, 0x21, 0x00


	//----- nvinfo : EIATTR_KPARAM_INFO
	.align		4
.L_12:
        /*0028*/ 	.byte	0x04, 0x17
        /*002a*/ 	.short	(.L_14 - .L_13)
.L_13:
        /*002c*/ 	.word	0x00000000
        /*0030*/ 	.short	0x0017
        /*0032*/ 	.short	0x0070
        /*0034*/ 	.byte	0x00, 0xf0, 0x11, 0x00


	//----- nvinfo : EIATTR_KPARAM_INFO
	.align		4
.L_14:
        /*0038*/ 	.byte	0x04, 0x17
        /*003a*/ 	.short	(.L_16 - .L_15)
.L_15:
        /*003c*/ 	.word	0x00000000
        /*0040*/ 	.short	0x0016
        /*0042*/ 	.short	0x006c
        /*0044*/ 	.byte	0x00, 0xf0, 0x11, 0x00


	//----- nvinfo : EIATTR_KPARAM_INFO
	.align		4
.L_16:
        /*0048*/ 	.byte	0x04, 0x17
        /*004a*/ 	.short	(.L_18 - .L_17)
.L_17:
        /*004c*/ 	.word	0x00000000
        /*0050*/ 	.short	0x0015
        /*0052*/ 	.short	0x0068
        /*0054*/ 	.byte	0x00, 0xf0, 0x11, 0x00


	//----- nvinfo : EIATTR_KPARAM_INFO
	.align		4
.L_18:
        /*0058*/ 	.byte	0x04, 0x17
        /*005a*/ 	.short	(.L_20 - .L_19)
.L_19:
        /*005c*/ 	.word	0x00000000
        /*0060*/ 	.short	0x0014
        /*0062*/ 	.short	0x0064
        /*0064*/ 	.byte	0x00, 0xf0, 0x11, 0x00


	//----- nvinfo : EIATTR_KPARAM_INFO
	.align		4
.L_20:
        /*0068*/ 	.byte	0x04, 0x17
        /*006a*/ 	.short	(.L_22 - .L_21)
.L_21:
        /*006c*/ 	.word	0x00000000
        /*0070*/ 	.short	0x0013
        /*0072*/ 	.short	0x0060
        /*0074*/ 	.byte	0x00, 0xf0, 0x11, 0x00


	//----- nvinfo : EIATTR_KPARAM_INFO
	.align		4
.L_22:
        /*0078*/ 	.byte	0x04, 0x17
        /*007a*/ 	.short	(.L_24 - .L_23)
.L_23:
        /*007c*/ 	.word	0x00000000
        /*0080*/ 	.short	0x0012
        /*0082*/ 	.short	0x005c
        /*0084*/ 	.byte	0x00, 0xf0, 0x11, 0x00


	//----- nvinfo : EIATTR_KPARAM_INFO
	.align		4
.L_24:
        /*0088*/ 	.byte	0x04, 0x17
        /*008a*/ 	.short	(.L_26 - .L_25)
.L_25:
        /*008c*/ 	.word	0x00000000
        /*0090*/ 	.short	0x0011
        /*0092*/ 	.short	0x0058
        /*0094*/ 	.byte	0x00, 0xf0, 0x11, 0x00


	//----- nvinfo : EIATTR_KPARAM_INFO
	.align		4
.L_26:
        /*0098*/ 	.byte	0x04, 0x17
        /*009a*/ 	.short	(.L_28 - .L_27)
.L_27:
        /*009c*/ 	.word	0x00000000
        /*00a0*/ 	.short	0x0010
        /*00a2*/ 	.short	0x0054
        /*00a4*/ 	.byte	0x00, 0xf0, 0x11, 0x00


	//----- nvinfo : EIATTR_KPARAM_INFO
	.align		4
.L_28:
        /*00a8*/ 	.byte	0x04, 0x17
        /*00aa*/ 	.short	(.L_30 - .L_29)
.L_29:
        /*00ac*/ 	.word	0x00000000
        /*00b0*/ 	.short	0x000f
        /*00b2*/ 	.short	0x0050
        /*00b4*/ 	.byte	0x00, 0xf0, 0x11, 0x00


	//----- nvinfo : EIATTR_KPARAM_INFO
	.align		4
.L_30:
        /*00b8*/ 	.byte	0x04, 0x17
        /*00ba*/ 	.short	(.L_32 - .L_31)
.L_31:
        /*00bc*/ 	.word	0x00000000
        /*00c0*/ 	.short	0x000e
        /*00c2*/ 	.short	0x004c
        /*00c4*/ 	.byte	0x00, 0xf0, 0x11, 0x00


	//----- nvinfo : EIATTR_KPARAM_INFO
	.align		4
.L_32:
        /*00c8*/ 	.byte	0x04, 0x17
        /*00ca*/ 	.short	(.L_34 - .L_33)
.L_33:
        /*00cc*/ 	.word	0x00000000
        /*00d0*/ 	.short	0x000d
        /*00d2*/ 	.short	0x0048
        /*00d4*/ 	.byte	0x00, 0xf0, 0x11, 0x00


	//----- nvinfo : EIATTR_KPARAM_INFO
	.align		4
.L_34:
        /*00d8*/ 	.byte	0x04, 0x17
        /*00da*/ 	.short	(.L_36 - .L_35)
.L_35:
        /*00dc*/ 	.word	0x00000000
        /*00e0*/ 	.short	0x000c
        /*00e2*/ 	.short	0x0044
        /*00e4*/ 	.byte	0x00, 0xf0, 0x11, 0x00


	//----- nvinfo : EIATTR_KPARAM_INFO
	.align		4
.L_36:
        /*00e8*/ 	.byte	0x04, 0x17
        /*00ea*/ 	.short	(.L_38 - .L_37)
.L_37:
        /*00ec*/ 	.word	0x00000000
        /*00f0*/ 	.short	0x000b
        /*00f2*/ 	.short	0x0040
        /*00f4*/ 	.byte	0x00, 0xf0, 0x11, 0x00


	//----- nvinfo : EIATTR_KPARAM_INFO
	.align		4
.L_38:
        /*00f8*/ 	.byte	0x04, 0x17
        /*00fa*/ 	.short	(.L_40 - .L_39)
.L_39:
        /*00fc*/ 	.word	0x00000000
        /*0100*/ 	.short	0x000a
        /*0102*/ 	.short	0x003c
        /*0104*/ 	.byte	0x00, 0xf0, 0x11, 0x00


	//----- nvinfo : EIATTR_KPARAM_INFO
	.align		4
.L_40:
        /*0108*/ 	.byte	0x04, 0x17
        /*010a*/ 	.short	(.L_42 - .L_41)
.L_41:
        /*010c*/ 	.word	0x00000000
        /*0110*/ 	.short	0x0009
        /*0112*/ 	.short	0x0038
        /*0114*/ 	.byte	0x00, 0xf0, 0x11, 0x00


	//----- nvinfo : EIATTR_KPARAM_INFO
	.align		4
.L_42:
        /*0118*/ 	.byte	0x04, 0x17
        /*011a*/ 	.short	(.L_44 - .L_43)
.L_43:
        /*011c*/ 	.word	0x00000000
        /*0120*/ 	.short	0x0008
        /*0122*/ 	.short	0x0034
        /*0124*/ 	.byte	0x00, 0xf0, 0x11, 0x00


	//----- nvinfo : EIATTR_KPARAM_INFO
	.align		4
.L_44:
        /*0128*/ 	.byte	0x04, 0x17
        /*012a*/ 	.short	(.L_46 - .L_45)
.L_45:
        /*012c*/ 	.word	0x00000000
        /*0130*/ 	.short	0x0007
        /*0132*/ 	.short	0x0030
        /*0134*/ 	.byte	0x00, 0xf0, 0x11, 0x00


	//----- nvinfo : EIATTR_KPARAM_INFO
	.align		4
.L_46:
        /*0138*/ 	.byte	0x04, 0x17
        /*013a*/ 	.short	(.L_48 - .L_47)
.L_47:
        /*013c*/ 	.word	0x00000000
        /*0140*/ 	.short	0x0006
        /*0142*/ 	.short	0x002c
        /*0144*/ 	.byte	0x00, 0xf0, 0x11, 0x00


	//----- nvinfo : EIATTR_KPARAM_INFO
	.align		4
.L_48:
        /*0148*/ 	.byte	0x04, 0x17
        /*014a*/ 	.short	(.L_50 - .L_49)
.L_49:
        /*014c*/ 	.word	0x00000000
        /*0150*/ 	.short	0x0005
        /*0152*/ 	.short	0x0028
        /*0154*/ 	.byte	0x00, 0xf0, 0x11, 0x00


	//----- nvinfo : EIATTR_KPARAM_INFO
	.align		4
.L_50:
        /*0158*/ 	.byte	0x04, 0x17
        /*015a*/ 	.short	(.L_52 - .L_51)
.L_51:
        /*015c*/ 	.word	0x00000000
        /*0160*/ 	.short	0x0004
        /*0162*/ 	.short	0x0020
        /*0164*/ 	.byte	0x00, 0xf4, 0x21, 0x00


	//----- nvinfo : EIATTR_KPARAM_INFO
	.align		4
.L_52:
        /*0168*/ 	.byte	0x04, 0x17
        /*016a*/ 	.short	(.L_54 - .L_53)
.L_53:
        /*016c*/ 	.word	0x00000000
        /*0170*/ 	.short	0x0003
        /*0172*/ 	.short	0x0018
        /*0174*/ 	.byte	0x00, 0xf4, 0x21, 0x00


	//----- nvinfo : EIATTR_KPARAM_INFO
	.align		4
.L_54:
        /*0178*/ 	.byte	0x04, 0x17
        /*017a*/ 	.short	(.L_56 - .L_55)
.L_55:
        /*017c*/ 	.word	0x00000000
        /*0180*/ 	.short	0x0002
        /*0182*/ 	.short	0x0010
        /*0184*/ 	.byte	0x00, 0xf4, 0x21, 0x00


	//----- nvinfo : EIATTR_KPARAM_INFO
	.align		4
.L_56:
        /*0188*/ 	.byte	0x04, 0x17
        /*018a*/ 	.short	(.L_58 - .L_57)
.L_57:
        /*018c*/ 	.word	0x00000000
        /*0190*/ 	.short	0x0001
        /*0192*/ 	.short	0x0008
        /*0194*/ 	.byte	0x00, 0xf4, 0x21, 0x00


	//----- nvinfo : EIATTR_KPARAM_INFO
	.align		4
.L_58:
        /*0198*/ 	.byte	0x04, 0x17
        /*019a*/ 	.short	(.L_60 - .L_59)
.L_59:
        /*019c*/ 	.word	0x00000000
        /*01a0*/ 	.short	0x0000
        /*01a2*/ 	.short	0x0000
        /*01a4*/ 	.byte	0x00, 0xf4, 0x21, 0x00


	//----- nvinfo : EIATTR_SPARSE_MMA_MASK
	.align		4
.L_60:
        /*01a8*/ 	.byte	0x03, 0x50
        /*01aa*/ 	.short	0x0000


	//----- nvinfo : EIATTR_MAXREG_COUNT
	.align		4
        /*01ac*/ 	.byte	0x03, 0x1b
        /*01ae*/ 	.short	0x00ff


	//----- nvinfo : EIATTR_NUM_BARRIERS
	.align		4
        /*01b0*/ 	.byte	0x02, 0x4c
        /*01b2*/ 	.byte	0x01
	.zero		1


	//----- nvinfo : EIATTR_MERCURY_ISA_VERSION
	.align		4
        /*01b4*/ 	.byte	0x03, 0x5f
        /*01b6*/ 	.short	0x0101


	//----- nvinfo : EIATTR_COOP_GROUP_MASK_REGIDS
	.align		4
        /*01b8*/ 	.byte	0x04, 0x29
        /*01ba*/ 	.short	(.L_62 - .L_61)


	//   ....[0]....
.L_61:
        /*01bc*/ 	.word	0xffffffff


	//   ....[1]....
        /*01c0*/ 	.word	0xffffffff


	//   ....[2]....
        /*01c4*/ 	.word	0xffffffff


	//   ....[3]....
        /*01c8*/ 	.word	0xffffffff


	//   ....[4]....
        /*01cc*/ 	.word	0xffffffff


	//   ....[5]....
        /*01d0*/ 	.word	0xffffffff


	//   ....[6]....
        /*01d4*/ 	.word	0xffffffff


	//   ....[7]....
        /*01d8*/ 	.word	0xffffffff


	//   ....[8]....
        /*01dc*/ 	.word	0xffffffff


	//   ....[9]....
        /*01e0*/ 	.word	0xffffffff


	//   ....[10]....
        /*01e4*/ 	.word	0xffffffff


	//   ....[11]....
        /*01e8*/ 	.word	0xffffffff


	//   ....[12]....
        /*01ec*/ 	.word	0xffffffff


	//   ....[13]....
        /*01f0*/ 	.word	0xffffffff


	//   ....[14]....
        /*01f4*/ 	.word	0xffffffff


	//   ....[15]....
        /*01f8*/ 	.word	0xffffffff


	//   ....[16]....
        /*01fc*/ 	.word	0xffffffff


	//   ....[17]....
        /*0200*/ 	.word	0xffffffff


	//----- nvinfo : EIATTR_COOP_GROUP_INSTR_OFFSETS
	.align		4
.L_62:
        /*0204*/ 	.byte	0x04, 0x28
        /*0206*/ 	.short	(.L_64 - .L_63)


	//   ....[0]....
.L_63:
        /*0208*/ 	.word	0x000013b0


	//   ....[1]....
        /*020c*/ 	.word	0x00001440


	//   ....[2]....
        /*0210*/ 	.word	0x00001460


	//   ....[3]....
        /*0214*/ 	.word	0x00001540


	//   ....[4]....
        /*0218*/ 	.word	0x00001550


	//   ....[5]....
        /*021c*/ 	.word	0x00001560


	//   ....[6]....
        /*0220*/ 	.word	0x000015a0


	//   ....[7]....
        /*0224*/ 	.word	0x000015b0


	//   ....[8]....
        /*0228*/ 	.word	0x00001670


	//   ....[9]....
        /*022c*/ 	.word	0x00001760


	//   ....[10]....
        /*0230*/ 	.word	0x000017e0


	//   ....[11]....
        /*0234*/ 	.word	0x00001840


	//   ....[12]....
        /*0238*/ 	.word	0x000018e0


	//   ....[13]....
        /*023c*/ 	.word	0x00001900


	//   ....[14]....
        /*0240*/ 	.word	0x00001950


	//   ....[15]....
        /*0244*/ 	.word	0x000019d0


	//   ....[16]....
        /*0248*/ 	.word	0x000019f0


	//   ....[17]....
        /*024c*/ 	.word	0x00001a60


	//----- nvinfo : EIATTR_EXIT_INSTR_OFFSETS
	.align		4
.L_64:
        /*0250*/ 	.byte	0x04, 0x1c
        /*0252*/ 	.short	(.L_66 - .L_65)


	//   ....[0]....
.L_65:
        /*0254*/ 	.word	0x00003620


	//   ....[1]....
        /*0258*/ 	.word	0x00003650


	//----- nvinfo : EIATTR_REQNTID
	.align		4
.L_66:
        /*025c*/ 	.byte	0x04, 0x10
        /*025e*/ 	.short	(.L_68 - .L_67)
.L_67:
        /*0260*/ 	.word	0x00000080
        /*0264*/ 	.word	0x00000001
        /*0268*/ 	.word	0x00000001


	//----- nvinfo : EIATTR_CBANK_PARAM_SIZE
	.align		4
.L_68:
        /*026c*/ 	.byte	0x03, 0x19
        /*026e*/ 	.short	0x0088


	//----- nvinfo : EIATTR_PARAM_CBANK
	.align		4
        /*0270*/ 	.byte	0x04, 0x0a
        /*0272*/ 	.short	(.L_70 - .L_69)
	.align		4
.L_69:
        /*0274*/ 	.word	index@(.nv.constant0.attn_fwd)
        /*0278*/ 	.short	0x0210
        /*027a*/ 	.short	0x0088


	//----- nvinfo : EIATTR_SW_WAR
	.align		4
.L_70:
        /*027c*/ 	.byte	0x04, 0x36
        /*027e*/ 	.short	(.L_72 - .L_71)
.L_71:
        /*0280*/ 	.word	0x00000008
.L_72:


//--------------------- .nv.callgraph             --------------------------
	.section	.nv.callgraph,"",@"SHT_CUDA_CALLGRAPH"
	.align	4
	.sectionentsize	8
	.align		4
        /*0000*/ 	.word	0x00000000
	.align		4
        /*0004*/ 	.word	0xffffffff
	.align		4
        /*0008*/ 	.word	0x00000000
	.align		4
        /*000c*/ 	.word	0xfffffffe
	.align		4
        /*0010*/ 	.word	0x00000000
	.align		4
        /*0014*/ 	.word	0xfffffffd
	.align		4
        /*0018*/ 	.word	0x00000000
	.align		4
        /*001c*/ 	.word	0xfffffffc


//--------------------- .nv.constant4             --------------------------
	.section	.nv.constant4,"a",@progbits
	.align	8
	.align		8
.nv.constant4:
        /*0000*/ 	.dword	_$_str


//--------------------- .text.attn_fwd            --------------------------
	.section	.text.attn_fwd,"ax",@progbits
	.align	128
        .global         attn_fwd
        .type           attn_fwd,@function
        .size           attn_fwd,(.L_x_3 - attn_fwd)
        .other          attn_fwd,@"STO_CUDA_ENTRY STV_DEFAULT"
attn_fwd:
.text.attn_fwd:
[----:B------:R-:W-:Y:S01]  /*0000*/  LDC R1, c[0x0][0x28] ;  /* 0x00000a00ff017b82 */ /* 0x000fe20000000800 */
[----:B------:R-:W0:Y:S07]  /*0010*/  S2R R0, SR_TID.X ;  /* 0x0000000000007919 */ /* 0x000e2e0000002100 */
[----:B------:R-:W1:Y:S01]  /*0020*/  LDC R36, c[0x0][0x248] ;  /* 0x00009200ff247b82 */ /* 0x000e620000000800 */
[----:B------:R-:W-:Y:S01]  /*0030*/  ULDC.64 UR4, c[0x0][0x240] ;  /* 0x0000900000047ab9 */ /* 0x000fe20000000a00 */
[----:B------:R-:W-:Y:S01]  /*0040*/  ULDC.64 UR10, c[0x0][0x208] ;  /* 0x00008200000a7ab9 */ /* 0x000fe20000000a00 */
[----:B------:R-:W2:Y:S05]  /*0050*/  S2R R3, SR_CTAID.X ;  /* 0x0000000000037919 */ /* 0x000eaa0000002500 */
[----:B------:R-:W3:Y:S08]  /*0060*/  S2UR UR7, SR_CTAID.Y ;  /* 0x00000000000779c3 */ /* 0x000ef00000002600 */
[----:B------:R-:W4:Y:S01]  /*0070*/  LDC.64 R32, c[0x0][0x210] ;  /* 0x00008400ff207b82 */ /* 0x000f220000000a00 */
[----:B0-----:R-:W-:Y:S01]  /*0080*/  LOP3.LUT R52, R0, 0x1f, RZ, 0xc0, !PT ;  /* 0x0000001f00347812 */ /* 0x001fe200078ec0ff */
[----:B---3--:R-:W-:-:S04]  /*0090*/  UIMAD UR4, UR7, UR4, URZ ;  /* 0x00000004070472a4 */ /* 0x008fc8000f8e023f */
[----:B--2---:R-:W-:Y:S01]  /*00a0*/  IMAD R52, R3, 0x20, R52 ;  /* 0x0000002003347824 */ /* 0x004fe200078e0234 */
[----:B------:R-:W-:Y:S01]  /*00b0*/  SHF.R.U32.HI R3, RZ, 0x5, R0 ;  /* 0x00000005ff037819 */ /* 0x000fe20000011600 */
[----:B------:R-:W-:Y:S02]  /*00c0*/  USHF.L.U32 UR6, UR4, 0x1, URZ ;  /* 0x0000000104067899 */ /* 0x000fe4000800063f */
[----:B------:R-:W-:Y:S01]  /*00d0*/  IMAD R2, R52, UR5, RZ ;  /* 0x0000000534027c24 */ /* 0x000fe2000f8e02ff */
[----:B------:R-:W-:Y:S01]  /*00e0*/  SGXT.U32 R3, R3, 0x2 ;  /* 0x000000020303781a */ /* 0x000fe20000000000 */
[----:B------:R-:W-:-:S04]  /*00f0*/  UIMAD.WIDE UR4, UR4, 0x2, URZ ;  /* 0x00000002040478a5 */ /* 0x000fc8000f8e023f */
[----:B-1----:R-:W-:Y:S02]  /*0100*/  IMAD R4, R3, R36, RZ ;  /* 0x0000002403047224 */ /* 0x002fe400078e02ff */
[----:B------:R-:W-:Y:S02]  /*0110*/  IMAD.SHL.U32 R3, R2, 0x2, RZ ;  /* 0x0000000202037824 */ /* 0x000fe400078e00ff */
[----:B------:R-:W-:Y:S02]  /*0120*/  IMAD R5, R36, 0x4, R4 ;  /* 0x0000000424057824 */ /* 0x000fe400078e0204 */
[----:B------:R-:W-:Y:S01]  /*0130*/  IMAD.HI R2, R2, 0x2, RZ ;  /* 0x0000000202027827 */ /* 0x000fe200078e02ff */
[----:B----4-:R-:W-:Y:S02]  /*0140*/  IADD3 R32, P0, P1, R3, UR6, R32 ;  /* 0x0000000603207c10 */ /* 0x010fe4000f91e020 */
[----:B------:R-:W-:Y:S02]  /*0150*/  LEA R7, R36, R5, 0x2 ;  /* 0x0000000524077211 */ /* 0x000fe400078e10ff */
[----:B------:R-:W-:-:S02]  /*0160*/  IADD3.X R34, R2, UR5, R33, P0, P1 ;  /* 0x0000000502227c10 */ /* 0x000fc400087e2421 */
[-C--:B------:R-:W-:Y:S01]  /*0170*/  LEA R2, P0, R4, R32.reuse, 0x1 ;  /* 0x0000002004027211 */ /* 0x080fe200078008ff */
[----:B------:R-:W-:Y:S01]  /*0180*/  IMAD R9, R36, 0x4, R7 ;  /* 0x0000000424097824 */ /* 0x000fe200078e0207 */
[----:B------:R-:W-:Y:S02]  /*0190*/  LEA R6, P1, R7, R32, 0x1 ;  /* 0x0000002007067211 */ /* 0x000fe400078208ff */
[----:B------:R-:W-:Y:S01]  /*01a0*/  LEA.HI.X.SX32 R3, R4, R34, 0x1, P0 ;  /* 0x0000002204037211 */ /* 0x000fe200000f0eff */
[C---:B------:R-:W-:Y:S01]  /*01b0*/  IMAD R11, R36.reuse, 0x4, R9 ;  /* 0x00000004240b7824 */ /* 0x040fe200078e0209 */
[----:B------:R-:W-:Y:S02]  /*01c0*/  LEA R4, P0, R5, R32, 0x1 ;  /* 0x0000002005047211 */ /* 0x000fe400078008ff */
[-C--:B------:R-:W-:Y:S01]  /*01d0*/  LEA.HI.X.SX32 R7, R7, R34.reuse, 0x1, P1 ;  /* 0x0000002207077211 */ /* 0x080fe200008f0eff */
[C---:B------:R-:W-:Y:S01]  /*01e0*/  IMAD R12, R36.reuse, 0x4, R11 ;  /* 0x00000004240c7824 */ /* 0x040fe200078e020b */
[----:B------:R-:W-:Y:S01]  /*01f0*/  LEA.HI.X.SX32 R5, R5, R34, 0x1, P0 ;  /* 0x0000002205057211 */ /* 0x000fe200000f0eff */
[----:B------:R0:W2:Y:S03]  /*0200*/  LDG.E.U16 R20, desc[UR10][R2.64] ;  /* 0x0000000a02147981 */ /* 0x0000a6000c1e1500 */
[----:B------:R-:W-:Y:S01]  /*0210*/  LEA R13, R36, R12, 0x2 ;  /* 0x0000000c240d7211 */ /* 0x000fe200078e10ff */
[----:B------:R1:W3:Y:S01]  /*0220*/  LDG.E.U16 R22, desc[UR10][R6.64] ;  /* 0x0000000a06167981 */ /* 0x0002e2000c1e1500 */
[----:B------:R-:W-:-:S02]  /*0230*/  LEA R8, P0, R9, R32, 0x1 ;  /* 0x0000002009087211 */ /* 0x000fc400078008ff */
[----:B------:R-:W-:Y:S01]  /*0240*/  LEA R10, P1, R11, R32, 0x1 ;  /* 0x000000200b0a7211 */ /* 0x000fe200078208ff */
[----:B------:R-:W-:Y:S01]  /*0250*/  IMAD R14, R36, 0x4, R13 ;  /* 0x00000004240e7824 */ /* 0x000fe200078e020d */
[----:B------:R-:W-:Y:S01]  /*0260*/  LEA.HI.X.SX32 R9, R9, R34, 0x1, P0 ;  /* 0x0000002209097211 */ /* 0x000fe200000f0eff */
[----:B------:R4:W5:Y:S01]  /*0270*/  LDG.E.U16 R21, desc[UR10][R4.64] ;  /* 0x0000000a04157981 */ /* 0x000962000c1e1500 */
[----:B0-----:R-:W-:Y:S01]  /*0280*/  LEA R2, P0, R12, R32, 0x1 ;  /* 0x000000200c027211 */ /* 0x001fe200078008ff */
[----:B------:R-:W-:Y:S01]  /*0290*/  IMAD R15, R36, 0x4, R14 ;  /* 0x00000004240f7824 */ /* 0x000fe200078e020e */
[-C--:B------:R-:W-:Y:S01]  /*02a0*/  LEA.HI.X.SX32 R11, R11, R34.reuse, 0x1, P1 ;  /* 0x000000220b0b7211 */ /* 0x080fe200008f0eff */
[----:B------:R-:W5:Y:S01]  /*02b0*/  LDG.E.U16 R23, desc[UR10][R8.64] ;  /* 0x0000000a08177981 */ /* 0x000f62000c1e1500 */
[----:B------:R-:W-:Y:S01]  /*02c0*/  LEA.HI.X.SX32 R3, R12, R34, 0x1, P0 ;  /* 0x000000220c037211 */ /* 0x000fe200000f0eff */
[C---:B------:R-:W-:Y:S01]  /*02d0*/  IMAD R16, R36.reuse, 0x4, R15 ;  /* 0x0000000424107824 */ /* 0x040fe200078e020f */
[C---:B-1----:R-:W-:Y:S01]  /*02e0*/  LEA R6, P0, R13.reuse, R32, 0x1 ;  /* 0x000000200d067211 */ /* 0x042fe200078008ff */
[----:B------:R0:W5:Y:S03]  /*02f0*/  LDG.E.U16 R24, desc[UR10][R10.64] ;  /* 0x0000000a0a187981 */ /* 0x000166000c1e1500 */
[----:B------:R-:W-:Y:S01]  /*0300*/  LEA R17, R36, R16, 0x2 ;  /* 0x0000001024117211 */ /* 0x000fe200078e10ff */
[----:B------:R1:W5:Y:S01]  /*0310*/  LDG.E.U16 R25, desc[UR10][R2.64] ;  /* 0x0000000a02197981 */ /* 0x000362000c1e1500 */
[----:B------:R-:W-:-:S03]  /*0320*/  LEA.HI.X.SX32 R7, R13, R34, 0x1, P0 ;  /* 0x000000220d077211 */ /* 0x000fc600000f0eff */
[----:B------:R-:W-:Y:S01]  /*0330*/  IMAD R18, R36, 0x4, R17 ;  /* 0x0000000424127824 */ /* 0x000fe200078e0211 */
[----:B----4-:R-:W-:Y:S01]  /*0340*/  LEA R4, P0, R14, R32, 0x1 ;  /* 0x000000200e047211 */ /* 0x010fe200078008ff */
[----:B------:R-:W4:Y:S02]  /*0350*/  LDG.E.U16 R26, desc[UR10][R6.64] ;  /* 0x0000000a061a7981 */ /* 0x000f24000c1e1500 */
[----:B0-----:R-:W-:Y:S01]  /*0360*/  IMAD R11, R36, 0x4, R18 ;  /* 0x00000004240b7824 */ /* 0x001fe200078e0212 */
[----:B------:R-:W-:Y:S02]  /*0370*/  LEA.HI.X.SX32 R5, R14, R34, 0x1, P0 ;  /* 0x000000220e057211 */ /* 0x000fe400000f0eff */
[-C--:B------:R-:W-:Y:S01]  /*0380*/  LEA R8, P0, R17, R32.reuse, 0x1 ;  /* 0x0000002011087211 */ /* 0x080fe200078008ff */
[----:B------:R-:W-:Y:S01]  /*0390*/  IMAD R19, R36, 0x4, R11 ;  /* 0x0000000424137824 */ /* 0x000fe200078e020b */
[----:B------:R-:W-:Y:S01]  /*03a0*/  LEA R12, P1, R15, R32, 0x1 ;  /* 0x000000200f0c7211 */ /* 0x000fe200078208ff */
[----:B------:R-:W4:Y:S01]  /*03b0*/  LDG.E.U16 R27, desc[UR10][R4.64] ;  /* 0x0000000a041b7981 */ /* 0x000f22000c1e1500 */
[----:B------:R-:W-:-:S02]  /*03c0*/  LEA.HI.X.SX32 R9, R17, R34, 0x1, P0 ;  /* 0x0000002211097211 */ /* 0x000fc400000f0eff */
[----:B------:R-:W-:Y:S02]  /*03d0*/  LEA R10, P0, R11, R32, 0x1 ;  /* 0x000000200b0a7211 */ /* 0x000fe400078008ff */
[C---:B-1----:R-:W-:Y:S01]  /*03e0*/  LEA R3, R36.reuse, R19, 0x2 ;  /* 0x0000001324037211 */ /* 0x042fe200078e10ff */
[----:B------:R0:W4:Y:S01]  /*03f0*/  LDG.E.U16 R30, desc[UR10][R8.64] ;  /* 0x0000000a081e7981 */ /* 0x000122000c1e1500 */
[-C--:B------:R-:W-:Y:S02]  /*0400*/  LEA.HI.X.SX32 R13, R15, R34.reuse, 0x1, P1 ;  /* 0x000000220f0d7211 */ /* 0x080fe400008f0eff */
[----:B------:R-:W-:Y:S02]  /*0410*/  LEA.HI.X.SX32 R11, R11, R34, 0x1, P0 ;  /* 0x000000220b0b7211 */ /* 0x000fe400000f0eff */
[CC--:B------:R-:W-:Y:S01]  /*0420*/  LEA R14, P1, R3.reuse, R32.reuse, 0x1 ;  /* 0x00000020030e7211 */ /* 0x0c0fe200078208ff */
[----:B------:R-:W-:Y:S01]  /*0430*/  IMAD R17, R36, 0x4, R3 ;  /* 0x0000000424117824 */ /* 0x000fe200078e0203 */
[C---:B------:R-:W-:Y:S01]  /*0440*/  LEA R2, P0, R16.reuse, R32, 0x1 ;  /* 0x0000002010027211 */ /* 0x040fe200078008ff */
[----:B------:R1:W4:Y:S01]  /*0450*/  LDG.E.U16 R28, desc[UR10][R12.64] ;  /* 0x0000000a0c1c7981 */ /* 0x000322000c1e1500 */
[-C--:B------:R-:W-:Y:S01]  /*0460*/  LEA.HI.X.SX32 R15, R3, R34.reuse, 0x1, P1 ;  /* 0x00000022030f7211 */ /* 0x080fe200008f0eff */
[----:B0-----:R-:W0:Y:S01]  /*0470*/  LDC R9, c[0x0][0x280] ;  /* 0x0000a000ff097b82 */ /* 0x001e220000000800 */
[----:B------:R-:W-:Y:S01]  /*0480*/  LEA.HI.X.SX32 R3, R16, R34, 0x1, P0 ;  /* 0x0000002210037211 */ /* 0x000fe200000f0eff */
[----:B------:R-:W4:Y:S01]  /*0490*/  LDG.E.U16 R10, desc[UR10][R10.64] ;  /* 0x0000000a0a0a7981 */ /* 0x000f22000c1e1500 */
[----:B------:R-:W-:-:S02]  /*04a0*/  LEA R4, P0, R18, R32, 0x1 ;  /* 0x0000002012047211 */ /* 0x000fc400078008ff */
[----:B------:R-:W-:Y:S01]  /*04b0*/  LEA R6, P1, R19, R32, 0x1 ;  /* 0x0000002013067211 */ /* 0x000fe200078208ff */
[----:B------:R-:W4:Y:S01]  /*04c0*/  LDG.E.U16 R14, desc[UR10][R14.64] ;  /* 0x0000000a0e0e7981 */ /* 0x000f22000c1e1500 */
[----:B------:R-:W-:Y:S02]  /*04d0*/  LEA.HI.X.SX32 R5, R18, R34, 0x1, P0 ;  /* 0x0000002212057211 */ /* 0x000fe400000f0eff */
[----:B-1----:R-:W-:Y:S01]  /*04e0*/  LEA R12, P0, R17, R32, 0x1 ;  /* 0x00000020110c7211 */ /* 0x002fe200078008ff */
[----:B------:R1:W4:Y:S01]  /*04f0*/  LDG.E.U16 R3, desc[UR10][R2.64] ;  /* 0x0000000a02037981 */ /* 0x000322000c1e1500 */
[-C--:B------:R-:W-:Y:S02]  /*0500*/  LEA.HI.X.SX32 R7, R19, R34.reuse, 0x1, P1 ;  /* 0x0000002213077211 */ /* 0x080fe400008f0eff */
[----:B------:R-:W-:Y:S01]  /*0510*/  LEA.HI.X.SX32 R13, R17, R34, 0x1, P0 ;  /* 0x00000022110d7211 */ /* 0x000fe200000f0eff */
[----:B------:R0:W4:Y:S04]  /*0520*/  LDG.E.U16 R5, desc[UR10][R4.64] ;  /* 0x0000000a04057981 */ /* 0x000128000c1e1500 */
[----:B------:R-:W4:Y:S04]  /*0530*/  LDG.E.U16 R7, desc[UR10][R6.64] ;  /* 0x0000000a06077981 */ /* 0x000f28000c1e1500 */
[----:B------:R-:W4:Y:S01]  /*0540*/  LDG.E.U16 R13, desc[UR10][R12.64] ;  /* 0x0000000a0c0d7981 */ /* 0x000f22000c1e1500 */
[----:B------:R-:W0:Y:S01]  /*0550*/  S2UR UR6, SR_CgaCtaId ;  /* 0x00000000000679c3 */ /* 0x000e220000008800 */
[----:B------:R-:W-:-:S02]  /*0560*/  LOP3.LUT R8, R0, 0x3f, RZ, 0xc0, !PT ;  /* 0x0000003f00087812 */ /* 0x000fc400078ec0ff */
[----:B------:R-:W-:Y:S01]  /*0570*/  SHF.R.S32.HI R51, RZ, 0x6, R0 ;  /* 0x00000006ff337819 */ /* 0x000fe20000011400 */
[----:B------:R-:W-:Y:S02]  /*0580*/  UMOV UR4, 0x400 ;  /* 0x0000040000047882 */ /* 0x000fe40000000000 */
[----:B-1----:R-:W-:Y:S01]  /*0590*/  IMAD.SHL.U32 R2, R8, 0x2, RZ ;  /* 0x0000000208027824 */ /* 0x002fe200078e00ff */
[----:B------:R-:W-:Y:S02]  /*05a0*/  SGXT R51, R51, 0x1 ;  /* 0x000000013333781a */ /* 0x000fe40000000200 */
[----:B0-----:R-:W-:Y:S02]  /*05b0*/  ISETP.GE.AND P0, PT, R9, 0x1, PT ;  /* 0x000000010900780c */ /* 0x001fe40003f06270 */
[----:B------:R-:W-:-:S04]  /*05c0*/  LOP3.LUT R51, R2, 0x90, R51, 0x78, !PT ;  /* 0x0000009002337812 */ /* 0x000fc800078e7833 */
[----:B------:R-:W-:Y:S01]  /*05d0*/  LOP3.LUT R50, R51, 0x20, RZ, 0x3c, !PT ;  /* 0x0000002033327812 */ /* 0x000fe200078e3cff */
[----:B------:R-:W-:Y:S01]  /*05e0*/  ULEA UR6, UR6, UR4, 0x18 ;  /* 0x0000000406067291 */ /* 0x000fe2000f8ec03f */
[----:B------:R-:W-:Y:S01]  /*05f0*/  LOP3.LUT R2, R0, 0x60, RZ, 0xc0, !PT ;  /* 0x0000006000027812 */ /* 0x000fe200078ec0ff */
[----:B------:R-:W-:Y:S01]  /*0600*/  IMAD.MOV.U32 R49, RZ, RZ, 0x3f800000 ;  /* 0x3f800000ff317424 */ /* 0x000fe200078e00ff */
[----:B------:R-:W-:Y:S01]  /*0610*/  MOV R44, 0xff800000 ;  /* 0xff800000002c7802 */ /* 0x000fe20000000f00 */
[----:B------:R-:W-:Y:S01]  /*0620*/  IMAD.MOV.U32 R45, RZ, RZ, -0x800000 ;  /* 0xff800000ff2d7424 */ /* 0x000fe200078e00ff */
[----:B------:R-:W-:Y:S01]  /*0630*/  MOV R48, 0x3f800000 ;  /* 0x3f80000000307802 */ /* 0x000fe20000000f00 */
[----:B------:R-:W-:Y:S01]  /*0640*/  IMAD.MOV.U32 R46, RZ, RZ, -0x800000 ;  /* 0xff800000ff2e7424 */ /* 0x000fe200078e00ff */
[----:B------:R-:W-:Y:S01]  /*0650*/  CS2R R36, SRZ ;  /* 0x0000000000247805 */ /* 0x000fe2000001ff00 */
[----:B------:R-:W-:Y:S01]  /*0660*/  IMAD.MOV.U32 R47, RZ, RZ, -0x800000 ;  /* 0xff800000ff2f7424 */ /* 0x000fe200078e00ff */
[----:B------:R-:W-:Y:S01]  /*0670*/  CS2R R38, SRZ ;  /* 0x0000000000267805 */ /* 0x000fe2000001ff00 */
[----:B------:R-:W-:Y:S01]  /*0680*/  IMAD.MOV.U32 R15, RZ, RZ, 0x3f800000 ;  /* 0x3f800000ff0f7424 */ /* 0x000fe200078e00ff */
[----:B------:R-:W-:-:S02]  /*0690*/  CS2R R32, SRZ ;  /* 0x0000000000207805 */ /* 0x000fc4000001ff00 */
[----:B------:R-:W-:Y:S02]  /*06a0*/  CS2R R34, SRZ ;  /* 0x0000000000227805 */ /* 0x000fe4000001ff00 */
[----:B------:R-:W-:Y:S02]  /*06b0*/  CS2R R16, SRZ ;  /* 0x0000000000107805 */ /* 0x000fe4000001ff00 */
[----:B------:R-:W-:Y:S01]  /*06c0*/  CS2R R18, SRZ ;  /* 0x0000000000127805 */ /* 0x000fe2000001ff00 */
[----:B------:R-:W-:Y:S01]  /*06d0*/  IMAD.SHL.U32 R4, R0, 0x2, RZ ;  /* 0x0000000200047824 */ /* 0x000fe200078e00ff */
[----:B--2---:R-:W-:Y:S04]  /*06e0*/  STS.U16 [R51+UR6], R20 ;  /* 0x0000001433007988 */ /* 0x004fe80008000406 */
[----:B---3--:R-:W-:Y:S04]  /*06f0*/  STS.U16 [R51+UR6+0x200], R22 ;  /* 0x0002001633007988 */ /* 0x008fe80008000406 */
[----:B-----5:R-:W-:Y:S04]  /*0700*/  STS.U16 [R51+UR6+0x400], R24 ;  /* 0x0004001833007988 */ /* 0x020fe80008000406 */
[----:B----4-:R-:W-:Y:S04]  /*0710*/  STS.U16 [R51+UR6+0x600], R26 ;  /* 0x0006001a33007988 */ /* 0x010fe80008000406 */
[----:B------:R0:W-:Y:S04]  /*0720*/  STS.U16 [R51+UR6+0xa00], R30 ;  /* 0x000a001e33007988 */ /* 0x0001e80008000406 */
[----:B------:R1:W-:Y:S04]  /*0730*/  STS.U16 [R51+UR6+0x800], R28 ;  /* 0x0008001c33007988 */ /* 0x0003e80008000406 */
[----:B------:R-:W-:Y:S04]  /*0740*/  STS.U16 [R51+UR6+0xc00], R10 ;  /* 0x000c000a33007988 */ /* 0x000fe80008000406 */
[----:B------:R2:W-:Y:S01]  /*0750*/  STS.U16 [R51+UR6+0xe00], R14 ;  /* 0x000e000e33007988 */ /* 0x0005e20008000406 */
[----:B0-----:R-:W-:-:S03]  /*0760*/  CS2R R30, SRZ ;  /* 0x00000000001e7805 */ /* 0x001fc6000001ff00 */
[----:B------:R-:W-:Y:S01]  /*0770*/  STS.U16 [R50+UR6+0x100], R21 ;  /* 0x0001001532007988 */ /* 0x000fe20008000406 */
[----:B-1----:R-:W-:-:S03]  /*0780*/  CS2R R28, SRZ ;  /* 0x00000000001c7805 */ /* 0x002fc6000001ff00 */
[----:B------:R-:W-:Y:S04]  /*0790*/  STS.U16 [R50+UR6+0x300], R23 ;  /* 0x0003001732007988 */ /* 0x000fe80008000406 */
[----:B------:R-:W-:Y:S01]  /*07a0*/  STS.U16 [R50+UR6+0x500], R25 ;  /* 0x0005001932007988 */ /* 0x000fe20008000406 */
[----:B--2---:R-:W-:-:S03]  /*07b0*/  IMAD.MOV.U32 R14, RZ, RZ, 0x3f800000 ;  /* 0x3f800000ff0e7424 */ /* 0x004fc600078e00ff */
[----:B------:R-:W-:Y:S04]  /*07c0*/  STS.U16 [R50+UR6+0x700], R27 ;  /* 0x0007001b32007988 */ /* 0x000fe80008000406 */
[----:B------:R0:W-:Y:S04]  /*07d0*/  STS.U16 [R50+UR6+0x900], R3 ;  /* 0x0009000332007988 */ /* 0x0001e80008000406 */
[----:B------:R1:W-:Y:S04]  /*07e0*/  STS.U16 [R50+UR6+0xb00], R5 ;  /* 0x000b000532007988 */ /* 0x0003e80008000406 */
[----:B------:R-:W-:Y:S04]  /*07f0*/  STS.U16 [R50+UR6+0xd00], R7 ;  /* 0x000d000732007988 */ /* 0x000fe80008000406 */
[----:B------:R2:W-:Y:S01]  /*0800*/  STS.U16 [R50+UR6+0xf00], R13 ;  /* 0x000f000d32007988 */ /* 0x0005e20008000406 */
[----:B0-----:R-:W-:-:S02]  /*0810*/  LOP3.LUT R3, R0, 0x7, RZ, 0xc0, !PT ;  /* 0x0000000700037812 */ /* 0x001fc400078ec0ff */
[----:B-1----:R-:W-:Y:S02]  /*0820*/  SHF.L.U32 R5, R2, 0x3, RZ ;  /* 0x0000000302057819 */ /* 0x002fe400000006ff */
[----:B--2---:R-:W-:Y:S01]  /*0830*/  LOP3.LUT R13, R0, 0x7f, RZ, 0xc0, !PT ;  /* 0x0000007f000d7812 */ /* 0x004fe200078ec0ff */
[----:B------:R-:W-:Y:S06]  /*0840*/  @!P0 BRA `(.L_x_0) ;  /* 0x0000001400f08947 */ /* 0x000fec0003800000 */
[----:B------:R-:W0:Y:S01]  /*0850*/  LDC.64 R6, c[0x0][0x250] ;  /* 0x00009400ff067b82 */ /* 0x000e220000000a00 */
[C---:B------:R-:W-:Y:S01]  /*0860*/  LOP3.LUT P0, RZ, R0.reuse, 0x3, RZ, 0xc0, !PT ;  /* 0x0000000300ff7812 */ /* 0x040fe2000780c0ff */
[C---:B------:R-:W-:Y:S01]  /*0870*/  IMAD.SHL.U32 R2, R0.reuse, 0x8, RZ ;  /* 0x0000000800027824 */ /* 0x040fe200078e00ff */
[C---:B------:R-:W-:Y:S01]  /*0880*/  LOP3.LUT P1, RZ, R0.reuse, 0x1, RZ, 0xc0, !PT ;  /* 0x0000000100ff7812 */ /* 0x040fe2000782c0ff */
[----:B------:R-:W-:Y:S01]  /*0890*/  IMAD.SHL.U32 R9, R3, 0x10, RZ ;  /* 0x0000001003097824 */ /* 0x000fe200078e00ff */
[----:B------:R-:W-:Y:S01]  /*08a0*/  LOP3.LUT R10, R0, 0x20, RZ, 0xc0, !PT ;  /* 0x00000020000a7812 */ /* 0x000fe200078ec0ff */
[----:B------:R-:W-:Y:S01]  /*08b0*/  ULDC UR4, c[0x0][0x258] ;  /* 0x0000960000047ab9 */ /* 0x000fe20000000800 */
[C---:B------:R-:W-:Y:S01]  /*08c0*/  ISETP.GE.U32.AND P2, PT, R13.reuse, 0x40, PT ;  /* 0x000000400d00780c */ /* 0x040fe20003f46070 */
[----:B------:R-:W-:Y:S01]  /*08d0*/  IMAD R8, R8, UR4, RZ ;  /* 0x0000000408087c24 */ /* 0x000fe2000f8e02ff */
[----:B------:R-:W-:Y:S01]  /*08e0*/  ISETP.LT.U32.AND P0, PT, R13, 0x40, !P0 ;  /* 0x000000400d00780c */ /* 0x000fe20004701070 */
[--C-:B------:R-:W-:Y:S01]  /*08f0*/  IMAD R12, R3, 0x4, R10.reuse ;  /* 0x00000004030c7824 */ /* 0x100fe200078e020a */
[----:B------:R-:W-:Y:S01]  /*0900*/  ISETP.LT.U32.AND P1, PT, R13, 0x40, !P1 ;  /* 0x000000400d00780c */ /* 0x000fe20004f21070 */
[----:B------:R-:W1:Y:S01]  /*0910*/  LDC R19, c[0x0][0x268] ;  /* 0x00009a00ff137b82 */ /* 0x000e620000000800 */
[----:B------:R-:W-:Y:S01]  /*0920*/  SHF.R.U32.HI R13, RZ, 0x1, R10 ;  /* 0x00000001ff0d7819 */ /* 0x000fe2000001160a */
[----:B------:R-:W-:Y:S01]  /*0930*/  ULDC.64 UR4, c[0x0][0x218] ;  /* 0x0000860000047ab9 */ /* 0x000fe20000000a00 */
[--C-:B------:R-:W-:Y:S01]  /*0940*/  SHF.R.S32.HI R11, RZ, 0x2, R0.reuse ;  /* 0x00000002ff0b7819 */ /* 0x100fe20000011400 */
[----:B------:R-:W-:Y:S01]  /*0950*/  IMAD.MOV.U32 R49, RZ, RZ, 0x3f800000 ;  /* 0x3f800000ff317424 */ /* 0x000fe200078e00ff */
[----:B------:R-:W-:Y:S01]  /*0960*/  SHF.R.U32.HI R10, RZ, 0x6, R0 ;  /* 0x00000006ff0a7819 */ /* 0x000fe20000011600 */
[----:B------:R-:W-:Y:S01]  /*0970*/  IMAD.MOV.U32 R56, RZ, RZ, -0x800000 ;  /* 0xff800000ff387424 */ /* 0x000fe200078e00ff */
[----:B------:R-:W-:Y:S01]  /*0980*/  LOP3.LUT R2, R2, 0x30, RZ, 0xc0, !PT ;  /* 0x0000003002027812 */ /* 0x000fe200078ec0ff */
[----:B------:R-:W2:Y:S01]  /*0990*/  LDC.64 R60, c[0x0][0x220] ;  /* 0x00008800ff3c7b82 */ /* 0x000ea20000000a00 */
[--C-:B------:R-:W-:Y:S01]  /*09a0*/  LOP3.LUT R9, R9, 0x30, R4.reuse, 0x78, !PT ;  /* 0x0000003009097812 */ /* 0x100fe200078e7804 */
[----:B------:R-:W-:Y:S01]  /*09b0*/  IMAD.MOV.U32 R55, RZ, RZ, -0x800000 ;  /* 0xff800000ff377424 */ /* 0x000fe200078e00ff */
[----:B------:R-:W-:Y:S01]  /*09c0*/  SGXT R11, R11, 0x1 ;  /* 0x000000010b0b781a */ /* 0x000fe20000000200 */
[----:B0-----:R-:W-:Y:S01]  /*09d0*/  IMAD R6, R6, UR7, RZ ;  /* 0x0000000706067c24 */ /* 0x001fe2000f8e02ff */
[----:B------:R-:W-:Y:S01]  /*09e0*/  SGXT.U32 R10, R10, 0x1 ;  /* 0x000000010a0a781a */ /* 0x000fe20000000000 */
[----:B------:R-:W-:Y:S01]  /*09f0*/  IMAD.MOV.U32 R53, RZ, RZ, -0x800000 ;  /* 0xff800000ff357424 */ /* 0x000fe200078e00ff */
[----:B------:R-:W-:Y:S01]  /*0a00*/  LEA R3, R3, R2, 0x6 ;  /* 0x0000000203037211 */ /* 0x000fe200078e30ff */
[----:B------:R-:W-:Y:S01]  /*0a10*/  IMAD.U32 R2, R12, 0x20, R9 ;  /* 0x000000200c027824 */ /* 0x000fe200078e0009 */
[----:B------:R-:W-:Y:S01]  /*0a20*/  LOP3.LUT R12, R11, 0x90, RZ, 0xc0, !PT ;  /* 0x000000900b0c7812 */ /* 0x000fe200078ec0ff */
[----:B------:R-:W-:Y:S01]  /*0a30*/  IMAD.SHL.U32 R9, R0, 0x20, RZ ;  /* 0x0000002000097824 */ /* 0x000fe200078e00ff */
[----:B------:R-:W-:Y:S01]  /*0a40*/  LOP3.LUT R18, R3, 0x10, R4, 0x78, !PT ;  /* 0x0000001003127812 */ /* 0x000fe200078e7804 */
[----:B------:R-:W-:Y:S01]  /*0a50*/  IMAD R10, R10, R7, RZ ;  /* 0x000000070a0a7224 */ /* 0x000fe200078e02ff */
[----:B------:R-:W-:Y:S01]  /*0a60*/  LOP3.LUT R5, R12, R5, RZ, 0xfc, !PT ;  /* 0x000000050c057212 */ /* 0x000fe200078efcff */
[----:B------:R-:W-:Y:S01]  /*0a70*/  IMAD.MOV.U32 R48, RZ, RZ, 0x3f800000 ;  /* 0x3f800000ff307424 */ /* 0x000fe200078e00ff */
[----:B------:R-:W-:-:S02]  /*0a80*/  LOP3.LUT R11, R9, 0x360, RZ, 0xc0, !PT ;  /* 0x00000360090b7812 */ /* 0x000fc400078ec0ff */
[----:B------:R-:W-:Y:S02]  /*0a90*/  CS2R R36, SRZ ;  /* 0x0000000000247805 */ /* 0x000fe4000001ff00 */
[C---:B------:R-:W-:Y:S02]  /*0aa0*/  LOP3.LUT R14, R12.reuse, R13, RZ, 0x3c, !PT ;  /* 0x0000000d0c0e7212 */ /* 0x040fe400078e3cff */
[----:B------:R-:W-:Y:S02]  /*0ab0*/  CS2R R38, SRZ ;  /* 0x0000000000267805 */ /* 0x000fe4000001ff00 */
[----:B------:R-:W-:Y:S01]  /*0ac0*/  LOP3.LUT R15, R12, 0x160, R9, 0xf8, !PT ;  /* 0x000001600c0f7812 */ /* 0x000fe200078ef809 */
[----:B------:R-:W-:Y:S01]  /*0ad0*/  IMAD R12, R7, 0x2, R10 ;  /* 0x00000002070c7824 */ /* 0x000fe200078e020a */
[----:B------:R-:W-:Y:S02]  /*0ae0*/  LOP3.LUT R9, R9, 0x60, RZ, 0xc0, !PT ;  /* 0x0000006009097812 */ /* 0x000fe400078ec0ff */
[----:B------:R-:W-:-:S02]  /*0af0*/  CS2R R32, SRZ ;  /* 0x0000000000207805 */ /* 0x000fc4000001ff00 */
[----:B------:R-:W-:Y:S01]  /*0b00*/  IADD3 R3, R14, UR6, R11 ;  /* 0x000000060e037c10 */ /* 0x000fe2000fffe00b */
[----:B------:R-:W-:Y:S01]  /*0b10*/  IMAD R14, R7, 0x2, R12 ;  /* 0x00000002070e7824 */ /* 0x000fe200078e020c */
[----:B------:R-:W-:Y:S01]  /*0b20*/  LOP3.LUT R13, R5, 0x10, R4, 0x78, !PT ;  /* 0x00000010050d7812 */ /* 0x000fe200078e7804 */
[C---:B------:R-:W-:Y:S01]  /*0b30*/  IMAD.SHL.U32 R5, R8.reuse, 0x2, RZ ;  /* 0x0000000208057824 */ /* 0x040fe200078e00ff */
[----:B------:R-:W-:Y:S01]  /*0b40*/  IADD3 R16, R9, UR6, RZ ;  /* 0x0000000609107c10 */ /* 0x000fe2000fffe0ff */
[----:B------:R-:W-:Y:S01]  /*0b50*/  IMAD.HI R9, R8, 0x2, RZ ;  /* 0x0000000208097827 */ /* 0x000fe200078e02ff */
[----:B------:R-:W-:Y:S02]  /*0b60*/  LOP3.LUT R11, R0, 0x10, RZ, 0xc0, !PT ;  /* 0x00000010000b7812 */ /* 0x000fe400078ec0ff */
[----:B------:R-:W-:Y:S02]  /*0b70*/  CS2R R34, SRZ ;  /* 0x0000000000227805 */ /* 0x000fe4000001ff00 */
[C---:B------:R-:W-:Y:S01]  /*0b80*/  SHF.L.U32 R4, R6.reuse, 0x1, RZ ;  /* 0x0000000106047819 */ /* 0x040fe200000006ff */
[----:B------:R-:W-:Y:S01]  /*0b90*/  IMAD R8, R7, 0x2, R14 ;  /* 0x0000000207087824 */ /* 0x000fe200078e020e */
[----:B------:R-:W-:Y:S01]  /*0ba0*/  MOV R54, 0xff800000 ;  /* 0xff80000000367802 */ /* 0x000fe20000000f00 */
[----:B------:R-:W-:Y:S01]  /*0bb0*/  IMAD R20, R11, 0x40, R16 ;  /* 0x000000400b147824 */ /* 0x000fe200078e0210 */
[----:B------:R-:W-:Y:S01]  /*0bc0*/  IADD3 R75, P3, P4, R5, UR4, R4 ;  /* 0x00000004054b7c10 */ /* 0x000fe2000fc7e004 */
[----:B------:R-:W-:Y:S01]  /*0bd0*/  IMAD.HI R6, R6, 0x2, RZ ;  /* 0x0000000206067827 */ /* 0x000fe200078e02ff */
[----:B------:R-:W-:-:S02]  /*0be0*/  LEA R16, R7, R8, 0x1 ;  /* 0x0000000807107211 */ /* 0x000fc400078e08ff */
[----:B------:R-:W-:Y:S02]  /*0bf0*/  CS2R R28, SRZ ;  /* 0x00000000001c7805 */ /* 0x000fe4000001ff00 */
[-C--:B------:R-:W-:Y:S01]  /*0c00*/  LEA R82, P6, R8, R75.reuse, 0x1 ;  /* 0x0000004b08527211 */ /* 0x080fe200078c08ff */
[----:B------:R-:W-:Y:S01]  /*0c10*/  IMAD R4, R11, 0x20, R18 ;  /* 0x000000200b047824 */ /* 0x000fe200078e0212 */
[----:B------:R-:W-:Y:S01]  /*0c20*/  LEA R18, R7, R16, 0x1 ;  /* 0x0000001007127211 */ /* 0x000fe200078e08ff */
[----:B------:R-:W-:Y:S01]  /*0c30*/  IMAD.IADD R5, R13, 0x1, R20 ;  /* 0x000000010d057824 */ /* 0x000fe200078e0214 */
[----:B------:R-:W-:Y:S01]  /*0c40*/  IADD3.X R17, R9, UR5, R6, P3, P4 ;  /* 0x0000000509117c10 */ /* 0x000fe20009fe8406 */
[----:B------:R-:W-:Y:S01]  /*0c50*/  ULDC.64 UR4, c[0x0][0x260] ;  /* 0x0000980000047ab9 */ /* 0x000fe20000000a00 */
[----:B------:R-:W-:Y:S01]  /*0c60*/  SHF.R.U32.HI R6, RZ, 0x4, R0 ;  /* 0x00000004ff067819 */ /* 0x000fe20000011600 */
[C---:B------:R-:W-:Y:S01]  /*0c70*/  IMAD R20, R7.reuse, 0x2, R18 ;  /* 0x0000000207147824 */ /* 0x040fe200078e0212 */
[----:B------:R-:W-:Y:S01]  /*0c80*/  LOP3.LUT R9, R0, 0xf, RZ, 0xc0, !PT ;  /* 0x0000000f00097812 */ /* 0x000fe200078ec0ff */
[----:B------:R-:W-:Y:S01]  /*0c90*/  UIMAD UR4, UR7, UR4, URZ ;  /* 0x00000004070472a4 */ /* 0x000fe2000f8e023f */
[----:B------:R-:W-:Y:S01]  /*0ca0*/  SGXT.U32 R6, R6, 0x3 ;  /* 0x000000030606781a */ /* 0x000fe20000000000 */
[----:B------:R-:W-:Y:S01]  /*0cb0*/  IMAD R7, R7, 0x2, R20 ;  /* 0x0000000207077824 */ /* 0x000fe200078e0214 */
[-C--:B------:R-:W-:Y:S01]  /*0cc0*/  LEA R88, P3, R10, R75.reuse, 0x1 ;  /* 0x0000004b0a587211 */ /* 0x080fe200078608ff */
[----:B------:R-:W-:Y:S01]  /*0cd0*/  IMAD R9, R9, UR5, RZ ;  /* 0x0000000509097c24 */ /* 0x000fe2000f8e02ff */
[----:B------:R-:W-:Y:S01]  /*0ce0*/  LEA R86, P4, R12, R75, 0x1 ;  /* 0x0000004b0c567211 */ /* 0x000fe200078808ff */
[----:B-1----:R-:W-:Y:S01]  /*0cf0*/  IMAD R13, R6, R19, RZ ;  /* 0x00000013060d7224 */ /* 0x002fe200078e02ff */
[----:B------:R-:W-:Y:S01]  /*0d00*/  LEA R84, P5, R14, R75, 0x1 ;  /* 0x0000004b0e547211 */ /* 0x000fe200078a08ff */
[----:B------:R-:W-:Y:S01]  /*0d10*/  USHF.L.U32 UR8, UR4, 0x1, URZ ;  /* 0x0000000104087899 */ /* 0x000fe2000800063f */
[----:B------:R-:W-:Y:S01]  /*0d20*/  LEA.HI.X.SX32 R83, R8, R17, 0x1, P6 ;  /* 0x0000001108537211 */ /* 0x000fe200030f0eff */
[----:B------:R-:W-:Y:S01]  /*0d30*/  UIMAD.WIDE UR4, UR4, 0x2, URZ ;  /* 0x00000002040478a5 */ /* 0x000fe2000f8e023f */
[----:B------:R-:W-:Y:S01]  /*0d40*/  LOP3.LUT R6, R15, 0x10, R0, 0x78, !PT ;  /* 0x000000100f067812 */ /* 0x000fe200078e7800 */
[----:B------:R-:W-:Y:S01]  /*0d50*/  IMAD R15, R19, 0x8, R13 ;  /* 0x00000008130f7824 */ /* 0x000fe200078e020d */
[----:B------:R-:W-:Y:S01]  /*0d60*/  LEA R74, P6, R7, R75, 0x1 ;  /* 0x0000004b074a7211 */ /* 0x000fe200078c08ff */
[----:B------:R-:W-:Y:S01]  /*0d70*/  IMAD.HI R8, R9, 0x2, RZ ;  /* 0x0000000209087827 */ /* 0x000fe200078e02ff */
[----:B------:R-:W-:-:S02]  /*0d80*/  LEA.HI.X.SX32 R89, R10, R17, 0x1, P3 ;  /* 0x000000110a597211 */ /* 0x000fc400018f0eff */
[----:B------:R-:W-:Y:S02]  /*0d90*/  CS2R R30, SRZ ;  /* 0x00000000001e7805 */ /* 0x000fe4000001ff00 */
[-C--:B------:R-:W-:Y:S01]  /*0da0*/  LEA.HI.X.SX32 R87, R12, R17.reuse, 0x1, P4 ;  /* 0x000000110c577211 */ /* 0x080fe200020f0eff */
[----:B------:R-:W-:Y:S01]  /*0db0*/  UMOV UR4, URZ ;  /* 0x0000003f00047c82 */ /* 0x000fe20008000000 */
[----:B------:R-:W-:Y:S01]  /*0dc0*/  LEA.HI.X.SX32 R85, R14, R17, 0x1, P5 ;  /* 0x000000110e557211 */ /* 0x000fe200028f0eff */
[----:B------:R-:W-:Y:S01]  /*0dd0*/  IMAD.MOV.U32 R14, RZ, RZ, 0x3f800000 ;  /* 0x3f800000ff0e7424 */ /* 0x000fe200078e00ff */
[-C--:B------:R-:W-:Y:S01]  /*0de0*/  LEA R80, P3, R16, R75.reuse, 0x1 ;  /* 0x0000004b10507211 */ /* 0x080fe200078608ff */
[----:B------:R-:W-:Y:S01]  /*0df0*/  ULDC UR9, c[0x0][0x238] ;  /* 0x00008e0000097ab9 */ /* 0x000fe20000000800 */
[-C--:B------:R-:W-:Y:S02]  /*0e00*/  LEA R78, P4, R18, R75.reuse, 0x1 ;  /* 0x0000004b124e7211 */ /* 0x080fe400078808ff */
[----:B------:R-:W-:-:S02]  /*0e10*/  LEA R76, P5, R20, R75, 0x1 ;  /* 0x0000004b144c7211 */ /* 0x000fc400078a08ff */
[----:B------:R-:W-:Y:S02]  /*0e20*/  LEA.HI R0, R0, 0x38, RZ, 0x1c ;  /* 0x0000003800007811 */ /* 0x000fe400078fe0ff */
[----:B------:R-:W-:Y:S01]  /*0e30*/  LEA.HI.X.SX32 R75, R7, R17, 0x1, P6 ;  /* 0x00000011074b7211 */ /* 0x000fe200030f0eff */
[----:B------:R-:W-:Y:S01]  /*0e40*/  IMAD R7, R19, 0x8, R15 ;  /* 0x0000000813077824 */ /* 0x000fe200078e020f */
[----:B------:R-:W-:Y:S01]  /*0e50*/  SHF.L.U32 R11, R9, 0x1, RZ ;  /* 0x00000001090b7819 */ /* 0x000fe200000006ff */
[----:B------:R-:W-:Y:S01]  /*0e60*/  IMAD R10, R0, R19, RZ ;  /* 0x00000013000a7224 */ /* 0x000fe200078e02ff */
[-C--:B------:R-:W-:Y:S02]  /*0e70*/  LEA.HI.X.SX32 R81, R16, R17.reuse, 0x1, P3 ;  /* 0x0000001110517211 */ /* 0x080fe400018f0eff */
[----:B------:R-:W-:Y:S02]  /*0e80*/  LEA.HI.X.SX32 R79, R18, R17, 0x1, P4 ;  /* 0x00000011124f7211 */ /* 0x000fe400020f0eff */
[----:B--2---:R-:W-:-:S02]  /*0e90*/  IADD3 R60, P3, P4, R11, UR8, R60 ;  /* 0x000000080b3c7c10 */ /* 0x004fc4000fc7e03c */
[C---:B------:R-:W-:Y:S02]  /*0ea0*/  LEA R0, R19.reuse, R7, 0x3 ;  /* 0x0000000713007211 */ /* 0x040fe400078e18ff */
[----:B------:R-:W-:Y:S02]  /*0eb0*/  LEA.HI.X.SX32 R77, R20, R17, 0x1, P5 ;  /* 0x00000011144d7211 */ /* 0x000fe400028f0eff */
[----:B------:R-:W-:Y:S02]  /*0ec0*/  CS2R R16, SRZ ;  /* 0x0000000000107805 */ /* 0x000fe4000001ff00 */
[----:B------:R-:W-:Y:S01]  /*0ed0*/  IADD3.X R12, R8, UR5, R61, P3, P4 ;  /* 0x00000005080c7c10 */ /* 0x000fe20009fe843d */
[----:B------:R-:W-:Y:S01]  /*0ee0*/  IMAD R8, R19, 0x8, R0 ;  /* 0x0000000813087824 */ /* 0x000fe200078e0200 */
[-C--:B------:R-:W-:Y:S02]  /*0ef0*/  LEA R72, P5, R13, R60.reuse, 0x1 ;  /* 0x0000003c0d487211 */ /* 0x080fe400078a08ff */
[----:B------:R-:W-:Y:S01]  /*0f00*/  LEA R70, P4, R15, R60, 0x1 ;  /* 0x0000003c0f467211 */ /* 0x000fe200078808ff */
[----:B------:R-:W-:Y:S01]  /*0f10*/  IMAD R9, R19, 0x8, R8 ;  /* 0x0000000813097824 */ /* 0x000fe200078e0208 */
[----:B------:R-:W-:-:S02]  /*0f20*/  LEA.HI.X.SX32 R73, R13, R12, 0x1, P5 ;  /* 0x0000000c0d497211 */ /* 0x000fc400028f0eff */
[CC--:B------:R-:W-:Y:S02]  /*0f30*/  LEA R68, P5, R7.reuse, R60.reuse, 0x1 ;  /* 0x0000003c07447211 */ /* 0x0c0fe400078a08ff */
[----:B------:R-:W-:Y:S02]  /*0f40*/  LEA R66, P6, R0, R60, 0x1 ;  /* 0x0000003c00427211 */ /* 0x000fe400078c08ff */
[-C--:B------:R-:W-:Y:S02]  /*0f50*/  LEA.HI.X.SX32 R69, R7, R12.reuse, 0x1, P5 ;  /* 0x0000000c07457211 */ /* 0x080fe400028f0eff */
[----:B------:R-:W-:Y:S02]  /*0f60*/  LEA R7, R19, R9, 0x3 ;  /* 0x0000000913077211 */ /* 0x000fe400078e18ff */
[----:B------:R-:W-:Y:S02]  /*0f70*/  CS2R R18, SRZ ;  /* 0x0000000000127805 */ /* 0x000fe4000001ff00 */
[----:B------:R-:W-:-:S02]  /*0f80*/  LEA.HI.X.SX32 R71, R15, R12, 0x1, P4 ;  /* 0x0000000c0f477211 */ /* 0x000fc400020f0eff */
[----:B------:R-:W-:Y:S02]  /*0f90*/  LEA R58, P3, R10, R60, 0x1 ;  /* 0x0000003c0a3a7211 */ /* 0x000fe400078608ff */
[----:B------:R-:W-:Y:S01]  /*0fa0*/  LEA.HI.X.SX32 R67, R0, R12, 0x1, P6 ;  /* 0x0000000c00437211 */ /* 0x000fe200030f0eff */
[----:B------:R-:W-:Y:S01]  /*0fb0*/  IMAD.MOV.U32 R0, RZ, RZ, RZ ;  /* 0x000000ffff007224 */ /* 0x000fe200078e00ff */
[-C--:B------:R-:W-:Y:S02]  /*0fc0*/  LEA R64, P4, R8, R60.reuse, 0x1 ;  /* 0x0000003c08407211 */ /* 0x080fe400078808ff */
[-C--:B------:R-:W-:Y:S02]  /*0fd0*/  LEA R62, P5, R9, R60.reuse, 0x1 ;  /* 0x0000003c093e7211 */ /* 0x080fe400078a08ff */
[----:B------:R-:W-:Y:S02]  /*0fe0*/  LEA R60, P6, R7, R60, 0x1 ;  /* 0x0000003c073c7211 */ /* 0x000fe400078c08ff */
[----:B------:R-:W-:-:S02]  /*0ff0*/  LEA.HI.X.SX32 R59, R10, R12, 0x1, P3 ;  /* 0x0000000c0a3b7211 */ /* 0x000fc400018f0eff */
[-C--:B------:R-:W-:Y:S02]  /*1000*/  LEA.HI.X.SX32 R65, R8, R12.reuse, 0x1, P4 ;  /* 0x0000000c08417211 */ /* 0x080fe400020f0eff */
[-C--:B------:R-:W-:Y:S02]  /*1010*/  LEA.HI.X.SX32 R63, R9, R12.reuse, 0x1, P5 ;  /* 0x0000000c093f7211 */ /* 0x080fe400028f0eff */
[----:B------:R-:W-:Y:S02]  /*1020*/  LEA.HI.X.SX32 R61, R7, R12, 0x1, P6 ;  /* 0x0000000c073d7211 */ /* 0x000fe400030f0eff */
[C---:B------:R-:W-:Y:S02]  /*1030*/  LOP3.LUT R7, R51.reuse, 0x40, RZ, 0x3c, !PT ;  /* 0x0000004033077812 */ /* 0x040fe400078e3cff */
[----:B------:R-:W-:Y:S02]  /*1040*/  LOP3.LUT R8, R51, 0x60, RZ, 0x3c, !PT ;  /* 0x0000006033087812 */ /* 0x000fe400078e3cff */
[----:B------:R-:W-:-:S02]  /*1050*/  MOV R11, RZ ;  /* 0x000000ff000b7202 */ /* 0x000fc40000000f00 */
[----:B------:R-:W-:Y:S02]  /*1060*/  MOV R15, 0x3f800000 ;  /* 0x3f800000000f7802 */ /* 0x000fe40000000f00 */
[----:B------:R-:W-:Y:S02]  /*1070*/  LOP3.LUT R9, R2, 0x40, RZ, 0x3c, !PT ;  /* 0x0000004002097812 */ /* 0x000fe400078e3cff */
[----:B------:R-:W-:-:S07]  /*1080*/  LOP3.LUT R12, R4, 0x20, RZ, 0x3c, !PT ;  /* 0x00000020040c7812 */ /* 0x000fce00078e3cff */
.L_x_1:
[----:B------:R-:W-:-:S04]  /*1090*/  IMAD.WIDE R22, R11, 0x2, R80 ;  /* 0x000000020b167825 */ /* 0x000fc800078e0250 */
[C---:B------:R-:W-:Y:S01]  /*10a0*/  IMAD.WIDE R20, R11.reuse, 0x2, R78 ;  /* 0x000000020b147825 */ /* 0x040fe200078e024e */
[----:B------:R0:W2:Y:S03]  /*10b0*/  LDG.E.U16 R92, desc[UR10][R22.64] ;  /* 0x0000000a165c7981 */ /* 0x0000a6000c1e1500 */
[C---:B------:R-:W-:Y:S01]  /*10c0*/  IMAD.WIDE R24, R11.reuse, 0x2, R86 ;  /* 0x000000020b187825 */ /* 0x040fe200078e0256 */
[----:B------:R1:W3:Y:S03]  /*10d0*/  LDG.E.U16 R93, desc[UR10][R20.64] ;  /* 0x0000000a145d7981 */ /* 0x0002e6000c1e1500 */
[C---:B------:R-:W-:Y:S01]  /*10e0*/  IMAD.WIDE R40, R11.reuse, 0x2, R88 ;  /* 0x000000020b287825 */ /* 0x040fe200078e0258 */
[----:B------:R4:W5:Y:S03]  /*10f0*/  LDG.E.U16 R57, desc[UR10][R24.64] ;  /* 0x0000000a18397981 */ /* 0x000966000c1e1500 */
[----:B0-----:R-:W-:-:S02]  /*1100*/  IMAD.WIDE R22, R11, 0x2, R76 ;  /* 0x000000020b167825 */ /* 0x001fc400078e024c */
[----:B------:R-:W3:Y:S02]  /*1110*/  LDG.E.U16 R40, desc[UR10][R40.64] ;  /* 0x0000000a28287981 */ /* 0x000ee4000c1e1500 */
[C---:B------:R-:W-:Y:S02]  /*1120*/  IMAD.WIDE R26, R11.reuse, 0x2, R84 ;  /* 0x000000020b1a7825 */ /* 0x040fe400078e0254 */
[----:B------:R-:W5:Y:S02]  /*1130*/  LDG.E.U16 R22, desc[UR10][R22.64] ;  /* 0x0000000a16167981 */ /* 0x000f64000c1e1500 */
[C---:B-1----:R-:W-:Y:S02]  /*1140*/  IMAD.WIDE R20, R11.reuse, 0x2, R74 ;  /* 0x000000020b147825 */ /* 0x042fe400078e024a */
[----:B------:R-:W5:Y:S02]  /*1150*/  LDG.E.U16 R90, desc[UR10][R26.64] ;  /* 0x0000000a1a5a7981 */ /* 0x000f64000c1e1500 */
[----:B----4-:R-:W-:-:S02]  /*1160*/  IMAD.WIDE R24, R11, 0x2, R82 ;  /* 0x000000020b187825 */ /* 0x010fc400078e0252 */
[----:B------:R-:W4:Y:S04]  /*1170*/  LDG.E.U16 R21, desc[UR10][R20.64] ;  /* 0x0000000a14157981 */ /* 0x000f28000c1e1500 */
[----:B------:R-:W4:Y:S01]  /*1180*/  LDG.E.U16 R91, desc[UR10][R24.64] ;  /* 0x0000000a185b7981 */ /* 0x000f22000c1e1500 */
[----:B------:R-:W-:Y:S06]  /*1190*/  BAR.SYNC.DEFER_BLOCKING 0x0 ;  /* 0x0000000000007b1d */ /* 0x000fec0000010000 */
[----:B--2---:R-:W-:Y:S04]  /*11a0*/  STS.U16 [R51+UR6+0x1400], R92 ;  /* 0x0014005c33007988 */ /* 0x004fe80008000406 */
[----:B---3--:R-:W-:Y:S04]  /*11b0*/  STS.U16 [R51+UR6+0x1000], R40 ;  /* 0x0010002833007988 */ /* 0x008fe80008000406 */
[----:B-----5:R-:W-:Y:S04]  /*11c0*/  STS.U16 [R50+UR6+0x1100], R57 ;  /* 0x0011003932007988 */ /* 0x020fe80008000406 */
[----:B------:R-:W-:Y:S04]  /*11d0*/  STS.U16 [R50+UR6+0x1500], R93 ;  /* 0x0015005d32007988 */ /* 0x000fe80008000406 */
[----:B------:R-:W-:Y:S04]  /*11e0*/  STS.U16 [R7+UR6+0x1200], R90 ;  /* 0x0012005a07007988 */ /* 0x000fe80008000406 */
[----:B------:R-:W-:Y:S04]  /*11f0*/  STS.U16 [R7+UR6+0x1600], R22 ;  /* 0x0016001607007988 */ /* 0x000fe80008000406 */
[----:B----4-:R-:W-:Y:S04]  /*1200*/  STS.U16 [R8+UR6+0x1300], R91 ;  /* 0x0013005b08007988 */ /* 0x010fe80008000406 */
[----:B------:R-:W-:Y:S01]  /*1210*/  STS.U16 [R8+UR6+0x1700], R21 ;  /* 0x0017001508007988 */ /* 0x000fe20008000406 */
[----:B------:R-:W-:Y:S06]  /*1220*/  BAR.SYNC.DEFER_BLOCKING 0x0 ;  /* 0x0000000000007b1d */ /* 0x000fec0000010000 */
[----:B------:R-:W-:Y:S04]  /*1230*/  LDSM.16.MT88.4 R44, [R4+UR6] ;  /* 0x00000006042c783b */ /* 0x000fe80008004200 */
[----:B------:R-:W0:Y:S04]  /*1240*/  LDSM.16.M88.4 R20, [R2+UR6+0x1000] ;  /* 0x001000060214783b */ /* 0x000e280008000200 */
[----:B------:R-:W1:Y:S04]  /*1250*/  LDSM.16.MT88.4 R40, [R4+UR6+0x400] ;  /* 0x000400060428783b */ /* 0x000e680008004200 */
[----:B------:R-:W2:Y:S01]  /*1260*/  LDSM.16.MT88.4 R24, [R12+UR6] ;  /* 0x000000060c18783b */ /* 0x000ea20008004200 */
[----:B0-----:R-:W-:-:S15]  /*1270*/  HMMA.16816.F32.BF16 R44, R44, R20, RZ ;  /* 0x000000142c2c723c */ /* 0x001fde00000418ff */
[----:B------:R-:W-:-:S09]  /*1280*/  NOP ;  /* 0x0000000000007918 */ /* 0x000fd20000000000 */
[----:B-1----:R-:W-:Y:S01]  /*1290*/  HMMA.16816.F32.BF16 R40, R40, R22, R44 ;  /* 0x000000162828723c */ /* 0x002fe2000004182c */
[----:B------:R-:W0:Y:S05]  /*12a0*/  LDSM.16.MT88.4 R44, [R12+UR6+0x400] ;  /* 0x000400060c2c783b */ /* 0x000e2a0008004200 */
[----:B--2---:R-:W-:-:S15]  /*12b0*/  HMMA.16816.F32.BF16 R24, R24, R20, RZ ;  /* 0x000000141818723c */ /* 0x004fde00000418ff */
[----:B------:R-:W-:-:S09]  /*12c0*/  NOP ;  /* 0x0000000000007918 */ /* 0x000fd20000000000 */
[----:B0-----:R-:W-:Y:S01]  /*12d0*/  HMMA.16816.F32.BF16 R24, R44, R22, R24 ;  /* 0x000000162c18723c */ /* 0x001fe20000041818 */
[----:B------:R-:W-:Y:S04]  /*12e0*/  LDSM.16.MT88.4 R44, [R4+UR6+0x800] ;  /* 0x00080006042c783b */ /* 0x000fe80008004200 */
[----:B------:R-:W0:Y:S02]  /*12f0*/  LDSM.16.M88.4 R20, [R9+UR6+0x1000] ;  /* 0x001000060914783b */ /* 0x000e240008000200 */
[----:B0-----:R-:W-:Y:S02]  /*1300*/  HMMA.16816.F32.BF16 R40, R44, R20, R40 ;  /* 0x000000142c28723c */ /* 0x001fe40000041828 */
[----:B------:R-:W0:-:S15]  /*1310*/  LDSM.16.MT88.4 R44, [R12+UR6+0x800] ;  /* 0x000800060c2c783b */ /* 0x000e1e0008004200 */
[----:B0-----:R-:W-:Y:S01]  /*1320*/  HMMA.16816.F32.BF16 R24, R44, R20, R24 ;  /* 0x000000142c18723c */ /* 0x001fe20000041818 */
[----:B------:R-:W0:Y:S06]  /*1330*/  LDSM.16.MT88.4 R44, [R4+UR6+0xc00] ;  /* 0x000c0006042c783b */ /* 0x000e2c0008004200 */
[----:B0-----:R-:W-:Y:S01]  /*1340*/  HMMA.16816.F32.BF16 R40, R44, R22, R40 ;  /* 0x000000162c28723c */ /* 0x001fe20000041828 */
[----:B------:R-:W0:-:S15]  /*1350*/  LDSM.16.MT88.4 R44, [R12+UR6+0xc00] ;  /* 0x000c00060c2c783b */ /* 0x000e1e0008004200 */
[----:B------:R-:W-:-:S08]  /*1360*/  NOP ;  /* 0x0000000000007918 */ /* 0x000fd00000000000 */
[----:B------:R-:W-:Y:S01]  /*1370*/  FMUL R21, R40, UR9 ;  /* 0x0000000928157c20 */ /* 0x000fe20008400000 */
[----:B0-----:R-:W-:Y:S07]  /*1380*/  HMMA.16816.F32.BF16 R24, R44, R22, R24 ;  /* 0x000000162c18723c */ /* 0x001fee0000041818 */
[----:B------:R-:W-:-:S05]  /*1390*/  FMUL R22, R41, UR9 ;  /* 0x0000000929167c20 */ /* 0x000fca0008400000 */
[----:B------:R-:W-:-:S05]  /*13a0*/  FMNMX R23, R21, R22, !PT ;  /* 0x0000001615177209 */ /* 0x000fca0007800000 */
[----:B------:R-:W0:Y:S01]  /*13b0*/  SHFL.BFLY PT, R44, R23, 0x2, 0x1f ;  /* 0x0c401f00172c7f89 */ /* 0x000e2200000e0000 */
[----:B------:R-:W-:Y:S01]  /*13c0*/  FMUL R45, R42, UR9 ;  /* 0x000000092a2d7c20 */ /* 0x000fe20008400000 */
[----:B------:R-:W-:Y:S01]  /*13d0*/  FMUL R22, R43, UR9 ;  /* 0x000000092b167c20 */ /* 0x000fe20008400000 */
[----:B------:R-:W1:Y:S04]  /*13e0*/  S2R R20, SR_TID.X ;  /* 0x0000000000147919 */ /* 0x000e680000002100 */
[----:B------:R-:W-:Y:S01]  /*13f0*/  FMUL R46, R24, UR9 ;  /* 0x00000009182e7c20 */ /* 0x000fe20008400000 */
[----:B------:R-:W-:Y:S01]  /*1400*/  FMUL R21, R25, UR9 ;  /* 0x0000000919157c20 */ /* 0x000fe20008400000 */
[----:B------:R-:W-:-:S04]  /*1410*/  FMNMX R45, R45, R22, !PT ;  /* 0x000000162d2d7209 */ /* 0x000fc80007800000 */
[----:B------:R-:W-:Y:S01]  /*1420*/  FMNMX R46, R46, R21, !PT ;  /* 0x000000152e2e7209 */ /* 0x000fe20007800000 */
[----:B------:R-:W2:Y:S04]  /*1430*/  S2UR UR8, SR_CgaCtaId ;  /* 0x00000000000879c3 */ /* 0x000ea80000008800 */
[----:B------:R-:W-:Y:S01]  /*1440*/  SHFL.BFLY PT, R47, R46, 0x2, 0x1f ;  /* 0x0c401f002e2f7f89 */ /* 0x000fe200000e0000 */
[----:B0-----:R-:W-:-:S03]  /*1450*/  FMNMX R21, R23, R44, !PT ;  /* 0x0000002c17157209 */ /* 0x001fc60007800000 */
[----:B------:R-:W0:Y:S01]  /*1460*/  SHFL.BFLY PT, R44, R45, 0x2, 0x1f ;  /* 0x0c401f002d2c7f89 */ /* 0x000e2200000e0000 */
[----:B------:R-:W-:Y:S01]  /*1470*/  UMOV UR5, 0x400 ;  /* 0x0000040000057882 */ /* 0x000fe20000000000 */
[----:B------:R-:W-:Y:S01]  /*1480*/  FMUL R92, R27, UR9 ;  /* 0x000000091b5c7c20 */ /* 0x000fe20008400000 */
[----:B-1----:R-:W-:Y:S01]  /*1490*/  IMAD.SHL.U32 R90, R20, 0x2, RZ ;  /* 0x00000002145a7824 */ /* 0x002fe200078e00ff */
[----:B--2---:R-:W-:Y:S01]  /*14a0*/  ULEA UR5, UR8, UR5, 0x18 ;  /* 0x0000000508057291 */ /* 0x004fe2000f8ec03f */
[----:B------:R-:W-:-:S03]  /*14b0*/  SHF.R.U32.HI R22, RZ, 0x3, R20 ;  /* 0x00000003ff167819 */ /* 0x000fc60000011614 */
[----:B------:R-:W-:Y:S02]  /*14c0*/  LOP3.LUT R90, R90, 0x38, RZ, 0xc0, !PT ;  /* 0x000000385a5a7812 */ /* 0x000fe400078ec0ff */
[----:B0-----:R-:W-:Y:S02]  /*14d0*/  FMNMX R23, R45, R44, !PT ;  /* 0x0000002c2d177209 */ /* 0x001fe40007800000 */
[----:B------:R-:W-:Y:S01]  /*14e0*/  FMNMX R44, R46, R47, !PT ;  /* 0x0000002f2e2c7209 */ /* 0x000fe20007800000 */
[----:B------:R-:W-:Y:S01]  /*14f0*/  FMUL R47, R26, UR9 ;  /* 0x000000091a2f7c20 */ /* 0x000fe20008400000 */
[----:B------:R-:W-:Y:S02]  /*1500*/  LOP3.LUT R22, R22, 0x4, RZ, 0xc0, !PT ;  /* 0x0000000416167812 */ /* 0x000fe400078ec0ff */
[----:B------:R-:W-:Y:S02]  /*1510*/  IADD3 R57, R90, UR5, RZ ;  /* 0x000000055a397c10 */ /* 0x000fe4000fffe0ff */
[----:B------:R-:W-:-:S03]  /*1520*/  FMNMX R47, R47, R92, !PT ;  /* 0x0000005c2f2f7209 */ /* 0x000fc60007800000 */
[----:B------:R-:W-:Y:S02]  /*1530*/  IMAD.IADD R57, R57, 0x1, R22 ;  /* 0x0000000139397824 */ /* 0x000fe400078e0216 */
[----:B------:R-:W0:Y:S04]  /*1540*/  SHFL.BFLY PT, R92, R47, 0x2, 0x1f ;  /* 0x0c401f002f5c7f89 */ /* 0x000e2800000e0000 */
[----:B------:R-:W1:Y:S04]  /*1550*/  SHFL.BFLY PT, R22, R21, 0x1, 0x1f ;  /* 0x0c201f0015167f89 */ /* 0x000e6800000e0000 */
[----:B------:R-:W2:Y:S01]  /*1560*/  SHFL.BFLY PT, R46, R23, 0x1, 0x1f ;  /* 0x0c201f00172e7f89 */ /* 0x000ea200000e0000 */
[----:B0-----:R-:W-:-:S02]  /*1570*/  FMNMX R45, R47, R92, !PT ;  /* 0x0000005c2f2d7209 */ /* 0x001fc40007800000 */
[----:B-1----:R-:W-:Y:S01]  /*1580*/  FMNMX R22, R21, R22, !PT ;  /* 0x0000001615167209 */ /* 0x002fe20007800000 */
[----:B------:R-:W-:Y:S06]  /*1590*/  BAR.SYNC.DEFER_BLOCKING 0x0 ;  /* 0x0000000000007b1d */ /* 0x000fec0000010000 */
[----:B------:R-:W0:Y:S04]  /*15a0*/  SHFL.BFLY PT, R21, R44, 0x1, 0x1f ;  /* 0x0c201f002c157f89 */ /* 0x000e2800000e0000 */
[----:B------:R-:W1:Y:S01]  /*15b0*/  SHFL.BFLY PT, R91, R45, 0x1, 0x1f ;  /* 0x0c201f002d5b7f89 */ /* 0x000e6200000e0000 */
[----:B--2---:R-:W-:-:S03]  /*15c0*/  FMNMX R46, R23, R46, !PT ;  /* 0x0000002e172e7209 */ /* 0x004fc60007800000 */
[----:B------:R-:W-:Y:S01]  /*15d0*/  @P0 STS [R57+0x1000], R22 ;  /* 0x0010001639000388 */ /* 0x000fe20000000800 */
[----:B0-----:R-:W-:Y:S02]  /*15e0*/  FMNMX R92, R44, R21, !PT ;  /* 0x000000152c5c7209 */ /* 0x001fe40007800000 */
[----:B------:R-:W-:Y:S02]  /*15f0*/  LOP3.LUT R21, R20, 0x7f, RZ, 0xc0, !PT ;  /* 0x0000007f14157812 */ /* 0x000fe400078ec0ff */
[----:B-1----:R-:W-:Y:S01]  /*1600*/  FMNMX R20, R45, R91, !PT ;  /* 0x0000005b2d147209 */ /* 0x002fe20007800000 */
[----:B------:R-:W-:Y:S04]  /*1610*/  @P0 STS [R57+0x1040], R46 ;  /* 0x0010402e39000388 */ /* 0x000fe80000000800 */
[----:B------:R-:W-:Y:S04]  /*1620*/  @P0 STS [R57+0x1080], R92 ;  /* 0x0010805c39000388 */ /* 0x000fe80000000800 */
[----:B------:R-:W-:Y:S01]  /*1630*/  @P0 STS [R57+0x10c0], R20 ;  /* 0x0010c01439000388 */ /* 0x000fe20000000800 */
[----:B------:R-:W-:Y:S01]  /*1640*/  LEA R91, R21, UR5, 0x2 ;  /* 0x00000005155b7c11 */ /* 0x000fe2000f8e10ff */
[----:B------:R-:W-:Y:S06]  /*1650*/  BAR.SYNC.DEFER_BLOCKING 0x0 ;  /* 0x0000000000007b1d */ /* 0x000fec0000010000 */
[----:B------:R-:W0:Y:S04]  /*1660*/  @!P2 LDS R13, [R91+0x1000] ;  /* 0x001000005b0da984 */ /* 0x000e280000000800 */
[----:B0-----:R-:W0:Y:S02]  /*1670*/  SHFL.BFLY PT, R44, R13, 0x1, 0x1f ;  /* 0x0c201f000d2c7f89 */ /* 0x001e2400000e0000 */
[----:B0-----:R-:W-:-:S05]  /*1680*/  FMNMX R22, R13, R44, !PT ;  /* 0x0000002c0d167209 */ /* 0x001fca0007800000 */
[----:B------:R-:W-:Y:S01]  /*1690*/  @P1 STS [R91+0x1000], R22 ;  /* 0x001000165b001388 */ /* 0x000fe20000000800 */
[----:B------:R-:W-:Y:S06]  /*16a0*/  BAR.SYNC.DEFER_BLOCKING 0x0 ;  /* 0x0000000000007b1d */ /* 0x000fec0000010000 */
[----:B------:R-:W0:Y:S02]  /*16b0*/  LDS R21, [R90+UR5+0x1000] ;  /* 0x001000055a157984 */ /* 0x000e240008000800 */
[----:B0-----:R-:W-:-:S05]  /*16c0*/  FMNMX R44, R21, R56, !PT ;  /* 0x00000038152c7209 */ /* 0x001fca0007800000 */
[----:B------:R-:W-:-:S04]  /*16d0*/  FFMA R40, R40, UR9, -R44 ;  /* 0x0000000928287c23 */ /* 0x000fc8000800082c */
[----:B------:R-:W-:Y:S02]  /*16e0*/  FMUL R21, R40, 1.4426950216293334961 ;  /* 0x3fb8aa3b28157820 */ /* 0x000fe40000400000 */
[----:B------:R-:W0:Y:S01]  /*16f0*/  LDS R40, [R90+UR5+0x1040] ;  /* 0x001040055a287984 */ /* 0x000e220008000800 */
[----:B------:R-:W-:-:S04]  /*1700*/  FFMA R41, R41, UR9, -R44 ;  /* 0x0000000929297c23 */ /* 0x000fc8000800082c */
[----:B------:R-:W-:Y:S01]  /*1710*/  FMUL R20, R41, 1.4426950216293334961 ;  /* 0x3fb8aa3b29147820 */ /* 0x000fe20000400000 */
[----:B------:R-:W-:Y:S08]  /*1720*/  MUFU.EX2 R21, R21 ;  /* 0x0000001500157308 */ /* 0x000ff00000000800 */
[----:B------:R-:W1:Y:S02]  /*1730*/  MUFU.EX2 R20, R20 ;  /* 0x0000001400147308 */ /* 0x000e640000000800 */
[----:B-1----:R-:W-:Y:S01]  /*1740*/  FADD R46, R21, R20 ;  /* 0x00000014152e7221 */ /* 0x002fe20000000000 */
[----:B0-----:R-:W-:-:S04]  /*1750*/  FMNMX R45, R40, R55, !PT ;  /* 0x00000037282d7209 */ /* 0x001fc80007800000 */
[----:B------:R-:W0:Y:S01]  /*1760*/  SHFL.BFLY PT, R41, R46, 0x2, 0x1f ;  /* 0x0c401f002e297f89 */ /* 0x000e2200000e0000 */
[----:B------:R-:W-:-:S04]  /*1770*/  FFMA R43, R43, UR9, -R45 ;  /* 0x000000092b2b7c23 */ /* 0x000fc8000800082d */
[----:B------:R-:W-:Y:S02]  /*1780*/  FMUL R22, R43, 1.4426950216293334961 ;  /* 0x3fb8aa3b2b167820 */ /* 0x000fe40000400000 */
[----:B------:R-:W1:Y:S01]  /*1790*/  LDS R43, [R90+UR5+0x1080] ;  /* 0x001080055a2b7984 */ /* 0x000e620008000800 */
[----:B------:R-:W-:-:S04]  /*17a0*/  FFMA R42, R42, UR9, -R45 ;  /* 0x000000092a2a7c23 */ /* 0x000fc8000800082d */
[----:B------:R-:W-:Y:S01]  /*17b0*/  FMUL R23, R42, 1.4426950216293334961 ;  /* 0x3fb8aa3b2a177820 */ /* 0x000fe20000400000 */
[----:B0-----:R-:W-:-:S05]  /*17c0*/  FADD R41, R46, R41 ;  /* 0x000000292e297221 */ /* 0x001fca0000000000 */
[----:B------:R-:W-:Y:S01]  /*17d0*/  MUFU.EX2 R23, R23 ;  /* 0x0000001700177308 */ /* 0x000fe20000000800 */
[----:B------:R-:W0:Y:S07]  /*17e0*/  SHFL.BFLY PT, R40, R41, 0x1, 0x1f ;  /* 0x0c201f0029287f89 */ /* 0x000e2e00000e0000 */
[----:B------:R-:W2:Y:S01]  /*17f0*/  MUFU.EX2 R22, R22 ;  /* 0x0000001600167308 */ /* 0x000ea20000000800 */
[----:B-1----:R-:W-:Y:S01]  /*1800*/  FMNMX R46, R43, R54, !PT ;  /* 0x000000362b2e7209 */ /* 0x002fe20007800000 */
[----:B--2---:R-:W-:-:S04]  /*1810*/  FADD R47, R23, R22 ;  /* 0x00000016172f7221 */ /* 0x004fc80000000000 */
[----:B------:R-:W-:Y:S01]  /*1820*/  FFMA R24, R24, UR9, -R46 ;  /* 0x0000000918187c23 */ /* 0x000fe2000800082e */
[----:B0-----:R-:W-:Y:S01]  /*1830*/  FADD R92, R41, R40 ;  /* 0x00000028295c7221 */ /* 0x001fe20000000000 */
[----:B------:R-:W0:Y:S02]  /*1840*/  SHFL.BFLY PT, R42, R47, 0x2, 0x1f ;  /* 0x0c401f002f2a7f89 */ /* 0x000e2400000e0000 */
[----:B------:R-:W-:Y:S01]  /*1850*/  FMUL R43, R24, 1.4426950216293334961 ;  /* 0x3fb8aa3b182b7820 */ /* 0x000fe20000400000 */
[----:B------:R-:W-:Y:S01]  /*1860*/  FFMA R24, R25, UR9, -R46 ;  /* 0x0000000919187c23 */ /* 0x000fe2000800082e */
[----:B------:R-:W-:Y:S01]  /*1870*/  LDS R40, [R90+UR5+0x10c0] ;  /* 0x0010c0055a287984 */ /* 0x000fe20008000800 */
[----:B------:R-:W-:Y:S02]  /*1880*/  BAR.SYNC.DEFER_BLOCKING 0x0 ;  /* 0x0000000000007b1d */ /* 0x000fe40000010000 */
[----:B------:R-:W-:-:S04]  /*1890*/  FMUL R24, R24, 1.4426950216293334961 ;  /* 0x3fb8aa3b18187820 */ /* 0x000fc80000400000 */
[----:B------:R-:W-:Y:S08]  /*18a0*/  MUFU.EX2 R25, R43 ;  /* 0x0000002b00197308 */ /* 0x000ff00000000800 */
[----:B------:R-:W1:Y:S01]  /*18b0*/  MUFU.EX2 R24, R24 ;  /* 0x0000001800187308 */ /* 0x000e620000000800 */
[----:B0-----:R-:W-:Y:S01]  /*18c0*/  FADD R41, R47, R42 ;  /* 0x0000002a2f297221 */ /* 0x001fe20000000000 */
[----:B------:R1:W-:Y:S04]  /*18d0*/  @P0 STS [R57+0x1000], R92 ;  /* 0x0010005c39000388 */ /* 0x0003e80000000800 */
[----:B------:R-:W0:Y:S01]  /*18e0*/  SHFL.BFLY PT, R42, R41, 0x1, 0x1f ;  /* 0x0c201f00292a7f89 */ /* 0x000e2200000e0000 */
[----:B-1----:R-:W-:-:S05]  /*18f0*/  FADD R92, R25, R24 ;  /* 0x00000018195c7221 */ /* 0x002fca0000000000 */
[----:B------:R-:W1:Y:S01]  /*1900*/  SHFL.BFLY PT, R47, R92, 0x2, 0x1f ;  /* 0x0c401f005c2f7f89 */ /* 0x000e6200000e0000 */
[----:B0-----:R-:W-:Y:S01]  /*1910*/  FADD R93, R41, R42 ;  /* 0x0000002a295d7221 */ /* 0x001fe20000000000 */
[----:B-1----:R-:W-:Y:S01]  /*1920*/  FADD R42, R92, R47 ;  /* 0x0000002f5c2a7221 */ /* 0x002fe20000000000 */
[----:B------:R-:W-:-:S05]  /*1930*/  FMNMX R47, R40, R53, !PT ;  /* 0x00000035282f7209 */ /* 0x000fca0007800000 */
[--C-:B------:R-:W-:Y:S01]  /*1940*/  FFMA R26, R26, UR9, -R47.reuse ;  /* 0x000000091a1a7c23 */ /* 0x100fe2000800082f */
[----:B------:R-:W0:Y:S03]  /*1950*/  SHFL.BFLY PT, R41, R42, 0x1, 0x1f ;  /* 0x0c201f002a297f89 */ /* 0x000e2600000e0000 */
[----:B------:R-:W-:Y:S01]  /*1960*/  FMUL R40, R26, 1.4426950216293334961 ;  /* 0x3fb8aa3b1a287820 */ /* 0x000fe20000400000 */
[----:B------:R-:W-:-:S04]  /*1970*/  FFMA R26, R27, UR9, -R47 ;  /* 0x000000091b1a7c23 */ /* 0x000fc8000800082f */
[----:B------:R-:W-:Y:S01]  /*1980*/  FMUL R26, R26, 1.4426950216293334961 ;  /* 0x3fb8aa3b1a1a7820 */ /* 0x000fe20000400000 */
[----:B------:R0:W-:Y:S08]  /*1990*/  MUFU.EX2 R27, R40 ;  /* 0x00000028001b7308 */ /* 0x0001f00000000800 */
[----:B------:R-:W1:Y:S01]  /*19a0*/  MUFU.EX2 R26, R26 ;  /* 0x0000001a001a7308 */ /* 0x000e620000000800 */
[----:B0-----:R-:W-:Y:S01]  /*19b0*/  FADD R40, R42, R41 ;  /* 0x000000292a287221 */ /* 0x001fe20000000000 */
[----:B-1----:R-:W-:-:S05]  /*19c0*/  FADD R41, R27, R26 ;  /* 0x0000001a1b297221 */ /* 0x002fca0000000000 */
[----:B------:R-:W0:Y:S02]  /*19d0*/  SHFL.BFLY PT, R92, R41, 0x2, 0x1f ;  /* 0x0c401f00295c7f89 */ /* 0x000e2400000e0000 */
[----:B0-----:R-:W-:-:S05]  /*19e0*/  FADD R43, R41, R92 ;  /* 0x0000005c292b7221 */ /* 0x001fca0000000000 */
[----:B------:R-:W0:Y:S04]  /*19f0*/  SHFL.BFLY PT, R42, R43, 0x1, 0x1f ;  /* 0x0c201f002b2a7f89 */ /* 0x000e2800000e0000 */
[----:B------:R-:W-:Y:S04]  /*1a00*/  @P0 STS [R57+0x1040], R93 ;  /* 0x0010405d39000388 */ /* 0x000fe80000000800 */
[----:B------:R-:W-:Y:S01]  /*1a10*/  @P0 STS [R57+0x1080], R40 ;  /* 0x0010802839000388 */ /* 0x000fe20000000800 */
[----:B0-----:R-:W-:-:S05]  /*1a20*/  FADD R42, R43, R42 ;  /* 0x0000002a2b2a7221 */ /* 0x001fca0000000000 */
[----:B------:R-:W-:Y:S01]  /*1a30*/  @P0 STS [R57+0x10c0], R42 ;  /* 0x0010c02a39000388 */ /* 0x000fe20000000800 */
[----:B------:R-:W-:Y:S06]  /*1a40*/  BAR.SYNC.DEFER_BLOCKING 0x0 ;  /* 0x0000000000007b1d */ /* 0x000fec0000010000 */
[----:B------:R-:W0:Y:S04]  /*1a50*/  @!P2 LDS R10, [R91+0x1000] ;  /* 0x001000005b0aa984 */ /* 0x000e280000000800 */
[----:B0-----:R-:W0:Y:S02]  /*1a60*/  SHFL.BFLY PT, R93, R10, 0x1, 0x1f ;  /* 0x0c201f000a5d7f89 */ /* 0x001e2400000e0000 */
[----:B0-----:R-:W-:-:S05]  /*1a70*/  FADD R42, R10, R93 ;  /* 0x0000005d0a2a7221 */ /* 0x001fca0000000000 */
[----:B------:R0:W-:Y:S01]  /*1a80*/  @P1 STS [R91+0x1000], R42 ;  /* 0x0010002a5b001388 */ /* 0x0001e20000000800 */
[----:B------:R-:W-:Y:S01]  /*1a90*/  BAR.SYNC.DEFER_BLOCKING 0x0 ;  /* 0x0000000000007b1d */ /* 0x000fe20000010000 */
[----:B------:R-:W-:-:S04]  /*1aa0*/  FADD R40, -R44, R56 ;  /* 0x000000382c287221 */ /* 0x000fc80000000100 */
[----:B------:R-:W-:Y:S01]  /*1ab0*/  FMUL R56, R40, 1.4426950216293334961 ;  /* 0x3fb8aa3b28387820 */ /* 0x000fe20000400000 */
[----:B------:R-:W-:-:S04]  /*1ac0*/  FADD R40, -R45, R55 ;  /* 0x000000372d287221 */ /* 0x000fc80000000100 */
[----:B------:R-:W-:Y:S01]  /*1ad0*/  FMUL R43, R40, 1.4426950216293334961 ;  /* 0x3fb8aa3b282b7820 */ /* 0x000fe20000400000 */
[----:B------:R-:W-:Y:S01]  /*1ae0*/  FADD R40, -R46, R54 ;  /* 0x000000362e287221 */ /* 0x000fe20000000100 */
[----:B------:R-:W-:Y:S04]  /*1af0*/  LDS R93, [R90+UR5+0x1000] ;  /* 0x001000055a5d7984 */ /* 0x000fe80008000800 */
[----:B------:R-:W1:Y:S04]  /*1b00*/  LDS R92, [R90+UR5+0x1040] ;  /* 0x001040055a5c7984 */ /* 0x000e680008000800 */
[----:B------:R-:W2:Y:S04]  /*1b10*/  LDS R41, [R90+UR5+0x1080] ;  /* 0x001080055a297984 */ /* 0x000ea80008000800 */
[----:B------:R-:W3:Y:S01]  /*1b20*/  LDS R90, [R90+UR5+0x10c0] ;  /* 0x0010c0055a5a7984 */ /* 0x000ee20008000800 */
[----:B0-----:R-:W-:Y:S01]  /*1b30*/  FMUL R42, R40, 1.4426950216293334961 ;  /* 0x3fb8aa3b282a7820 */ /* 0x001fe20000400000 */
[----:B------:R-:W-:-:S04]  /*1b40*/  FADD R40, -R47, R53 ;  /* 0x000000352f287221 */ /* 0x000fc80000000100 */
[----:B------:R-:W-:Y:S01]  /*1b50*/  FMUL R40, R40, 1.4426950216293334961 ;  /* 0x3fb8aa3b28287820 */ /* 0x000fe20000400000 */
[----:B------:R-:W1:Y:S08]  /*1b60*/  MUFU.EX2 R43, R43 ;  /* 0x0000002b002b7308 */ /* 0x000e700000000800 */
[----:B------:R-:W2:Y:S08]  /*1b70*/  MUFU.EX2 R42, R42 ;  /* 0x0000002a002a7308 */ /* 0x000eb00000000800 */
[----:B------:R-:W3:Y:S08]  /*1b80*/  MUFU.EX2 R40, R40 ;  /* 0x0000002800287308 */ /* 0x000ef00000000800 */
[----:B------:R-:W0:Y:S01]  /*1b90*/  MUFU.EX2 R56, R56 ;  /* 0x0000003800387308 */ /* 0x000e220000000800 */
[----:B------:R-:W-:-:S04]  /*1ba0*/  IMAD.WIDE R54, R0, 0x2, R72 ;  /* 0x0000000200367825 */ /* 0x000fc800078e0248 */
[C---:B-1----:R-:W-:Y:S01]  /*1bb0*/  FFMA R48, R43.reuse, R48, R92 ;  /* 0x000000302b307223 */ /* 0x042fe2000000005c */
[C---:B------:R-:W-:Y:S01]  /*1bc0*/  FMUL R38, R43.reuse, R38 ;  /* 0x000000262b267220 */ /* 0x040fe20000400000 */
[C---:B------:R-:W-:Y:S01]  /*1bd0*/  FMUL R39, R43.reuse, R39 ;  /* 0x000000272b277220 */ /* 0x040fe20000400000 */
[C---:B------:R-:W-:Y:S01]  /*1be0*/  FMUL R34, R43.reuse, R34 ;  /* 0x000000222b227220 */ /* 0x040fe20000400000 */
[----:B------:R-:W-:Y:S01]  /*1bf0*/  FMUL R35, R43, R35 ;  /* 0x000000232b237220 */ /* 0x000fe20000400000 */
[C---:B--2---:R-:W-:Y:S01]  /*1c00*/  FFMA R15, R42.reuse, R15, R41 ;  /* 0x0000000f2a0f7223 */ /* 0x044fe20000000029 */
[C---:B------:R-:W-:Y:S01]  /*1c10*/  FMUL R28, R42.reuse, R28 ;  /* 0x0000001c2a1c7220 */ /* 0x040fe20000400000 */
[C---:B------:R-:W-:Y:S01]  /*1c20*/  FMUL R29, R42.reuse, R29 ;  /* 0x0000001d2a1d7220 */ /* 0x040fe20000400000 */
[C---:B------:R-:W-:Y:S01]  /*1c30*/  FMUL R16, R42.reuse, R16 ;  /* 0x000000102a107220 */ /* 0x040fe20000400000 */
[----:B------:R-:W-:Y:S01]  /*1c40*/  FMUL R17, R42, R17 ;  /* 0x000000112a117220 */ /* 0x000fe20000400000 */
[----:B---3--:R-:W-:Y:S01]  /*1c50*/  FFMA R14, R40, R14, R90 ;  /* 0x0000000e280e7223 */ /* 0x008fe2000000005a */
[----:B------:R-:W-:-:S04]  /*1c60*/  IMAD.WIDE R42, R0, 0x2, R70 ;  /* 0x00000002002a7825 */ /* 0x000fc800078e0246 */
[C---:B------:R-:W-:Y:S01]  /*1c70*/  FMUL R30, R40.reuse, R30 ;  /* 0x0000001e281e7220 */ /* 0x040fe20000400000 */
[C---:B------:R-:W-:Y:S01]  /*1c80*/  FMUL R31, R40.reuse, R31 ;  /* 0x0000001f281f7220 */ /* 0x040fe20000400000 */
[C---:B------:R-:W-:Y:S01]  /*1c90*/  FMUL R18, R40.reuse, R18 ;  /* 0x0000001228127220 */ /* 0x040fe20000400000 */
[----:B------:R-:W-:Y:S01]  /*1ca0*/  FMUL R19, R40, R19 ;  /* 0x0000001328137220 */ /* 0x000fe20000400000 */
[----:B------:R-:W-:-:S04]  /*1cb0*/  IMAD.WIDE R40, R0, 0x2, R64 ;  /* 0x0000000200287825 */ /* 0x000fc800078e0240 */
[C---:B0-----:R-:W-:Y:S01]  /*1cc0*/  FFMA R49, R56.reuse, R49, R93 ;  /* 0x0000003138317223 */ /* 0x041fe2000000005d */
[C---:B------:R-:W-:Y:S01]  /*1cd0*/  FMUL R36, R56.reuse, R36 ;  /* 0x0000002438247220 */ /* 0x040fe20000400000 */
[C---:B------:R-:W-:Y:S01]  /*1ce0*/  FMUL R37, R56.reuse, R37 ;  /* 0x0000002538257220 */ /* 0x040fe20000400000 */
[C---:B------:R-:W-:Y:S01]  /*1cf0*/  FMUL R32, R56.reuse, R32 ;  /* 0x0000002038207220 */ /* 0x040fe20000400000 */
[----:B------:R-:W-:Y:S01]  /*1d00*/  FMUL R33, R56, R33 ;  /* 0x0000002138217220 */ /* 0x000fe20000400000 */
[----:B------:R-:W2:Y:S01]  /*1d10*/  LDG.E.U16 R54, desc[UR10][R54.64] ;  /* 0x0000000a36367981 */ /* 0x000ea2000c1e1500 */
[----:B------:R-:W-:-:S03]  /*1d20*/  IMAD.WIDE R56, R0, 0x2, R68 ;  /* 0x0000000200387825 */ /* 0x000fc600078e0244 */
[----:B------:R0:W3:Y:S04]  /*1d30*/  LDG.E.U16 R53, desc[UR10][R40.64] ;  /* 0x0000000a28357981 */ /* 0x0000e8000c1e1500 */
[----:B------:R-:W4:Y:S04]  /*1d40*/  LDG.E.U16 R56, desc[UR10][R56.64] ;  /* 0x0000000a38387981 */ /* 0x000f28000c1e1500 */
[----:B------:R1:W5:Y:S01]  /*1d50*/  LDG.E.U16 R55, desc[UR10][R42.64] ;  /* 0x0000000a2a377981 */ /* 0x000362000c1e1500 */
[----:B0-----:R-:W-:-:S05]  /*1d60*/  IMAD.WIDE R40, R0, 0x2, R60 ;  /* 0x0000000200287825 */ /* 0x001fca00078e023c */
[----:B------:R0:W5:Y:S01]  /*1d70*/  LDG.E.U16 R90, desc[UR10][R40.64] ;  /* 0x0000000a285a7981 */ /* 0x000162000c1e1500 */
[----:B-1----:R-:W-:-:S05]  /*1d80*/  IMAD.WIDE R42, R0, 0x2, R66 ;  /* 0x00000002002a7825 */ /* 0x002fca00078e0242 */
[----:B------:R1:W5:Y:S01]  /*1d90*/  LDG.E.U16 R57, desc[UR10][R42.64] ;  /* 0x0000000a2a397981 */ /* 0x000362000c1e1500 */
[----:B0-----:R-:W-:-:S05]  /*1da0*/  IMAD.WIDE R40, R0, 0x2, R58 ;  /* 0x0000000200287825 */ /* 0x001fca00078e023a */
[----:B------:R-:W5:Y:S01]  /*1db0*/  LDG.E.U16 R92, desc[UR10][R40.64] ;  /* 0x0000000a285c7981 */ /* 0x000f62000c1e1500 */
[----:B-1----:R-:W-:-:S06]  /*1dc0*/  IMAD.WIDE R42, R0, 0x2, R62 ;  /* 0x00000002002a7825 */ /* 0x002fcc00078e023e */
[----:B------:R-:W5:Y:S01]  /*1dd0*/  LDG.E.U16 R42, desc[UR10][R42.64] ;  /* 0x0000000a2a2a7981 */ /* 0x000f62000c1e1500 */
[----:B------:R-:W-:Y:S01]  /*1de0*/  BAR.SYNC.DEFER_BLOCKING 0x0 ;  /* 0x0000000000007b1d */ /* 0x000fe20000010000 */
[----:B------:R-:W-:Y:S02]  /*1df0*/  F2FP.BF16.F32.PACK_AB R20, R20, R21 ;  /* 0x000000151414723e */ /* 0x000fe400000010ff */
[----:B------:R-:W-:Y:S02]  /*1e00*/  F2FP.BF16.F32.PACK_AB R21, R22, R23 ;  /* 0x000000171615723e */ /* 0x000fe400000010ff */
[----:B------:R-:W-:Y:S02]  /*1e10*/  F2FP.BF16.F32.PACK_AB R22, R24, R25 ;  /* 0x000000191816723e */ /* 0x000fe400000010ff */
[----:B------:R-:W-:Y:S01]  /*1e20*/  F2FP.BF16.F32.PACK_AB R23, R26, R27 ;  /* 0x0000001b1a17723e */ /* 0x000fe200000010ff */
[----:B------:R-:W-:Y:S01]  /*1e30*/  UIADD3 UR4, UR4, 0x10, URZ ;  /* 0x0000001004047890 */ /* 0x000fe2000fffe03f */
[----:B--2---:R-:W-:Y:S04]  /*1e40*/  STS.U16 [R51+UR6+0x1000], R54 ;  /* 0x0010003633007988 */ /* 0x004fe80008000406 */
[----:B---3--:R-:W-:Y:S04]  /*1e50*/  STS.U16 [R51+UR6+0x1400], R53 ;  /* 0x0014003533007988 */ /* 0x008fe80008000406 */
[----:B----4-:R-:W-:Y:S04]  /*1e60*/  STS.U16 [R51+UR6+0x1200], R56 ;  /* 0x0012003833007988 */ /* 0x010fe80008000406 */
[----:B-----5:R-:W-:Y:S04]  /*1e70*/  STS.U16 [R51+UR6+0x1100], R55 ;  /* 0x0011003733007988 */ /* 0x020fe80008000406 */
[----:B------:R-:W-:Y:S04]  /*1e80*/  STS.U16 [R51+UR6+0x1600], R90 ;  /* 0x0016005a33007988 */ /* 0x000fe80008000406 */
[----:B------:R-:W-:Y:S04]  /*1e90*/  STS.U16 [R51+UR6+0x1300], R57 ;  /* 0x0013003933007988 */ /* 0x000fe80008000406 */
[----:B------:R-:W-:Y:S04]  /*1ea0*/  STS.U16 [R51+UR6+0x1700], R92 ;  /* 0x0017005c33007988 */ /* 0x000fe80008000406 */
[----:B------:R-:W-:Y:S04]  /*1eb0*/  STS.U16 [R51+UR6+0x1500], R42 ;  /* 0x0015002a33007988 */ /* 0x000fe80008000406 */
[----:B------:R-:W-:Y:S01]  /*1ec0*/  STSM.16.M88.4 [R3+0x1800], R20 ;  /* 0x0018001403007844 */ /* 0x000fe20000000200 */
[----:B------:R-:W-:Y:S06]  /*1ed0*/  BAR.SYNC.DEFER_BLOCKING 0x0 ;  /* 0x0000000000007b1d */ /* 0x000fec0000010000 */
[----:B------:R-:W-:Y:S04]  /*1ee0*/  LDSM.16.M88.4 R40, [R6+UR6+0x1800] ;  /* 0x001800060628783b */ /* 0x000fe80008000200 */
[----:B------:R-:W0:Y:S04]  /*1ef0*/  LDSM.16.M88.4 R20, [R5+0x1000] ;  /* 0x001000000514783b */ /* 0x000e280000000200 */
[----:B------:R-:W1:Y:S01]  /*1f00*/  LDSM.16.M88.4 R24, [R6+UR6+0x1a00] ;  /* 0x001a00060618783b */ /* 0x000e620008000200 */
[C---:B0-----:R-:W-:Y:S06]  /*1f10*/  HMMA.16816.F32.BF16 R36, R40.reuse, R20, R36 ;  /* 0x000000142824723c */ /* 0x041fec0000041824 */
[----:B------:R-:W-:Y:S01]  /*1f20*/  HMMA.16816.F32.BF16 R32, R40, R22, R32 ;  /* 0x000000162820723c */ /* 0x000fe20000041820 */
[----:B------:R-:W0:Y:S08]  /*1f30*/  LDC R43, c[0x0][0x280] ;  /* 0x0000a000ff2b7b82 */ /* 0x000e300000000800 */
[----:B------:R-:W2:Y:S08]  /*1f40*/  LDC R41, c[0x0][0x264] ;  /* 0x00009900ff297b82 */ /* 0x000eb00000000800 */
[----:B------:R-:W3:Y:S01]  /*1f50*/  LDC R40, c[0x0][0x254] ;  /* 0x00009500ff287b82 */ /* 0x000ee20000000800 */
[----:B0-----:R-:W-:Y:S01]  /*1f60*/  ISETP.LE.AND P3, PT, R43, UR4, PT ;  /* 0x000000042b007c0c */ /* 0x001fe2000bf63270 */
[----:B-1----:R-:W-:Y:S01]  /*1f70*/  HMMA.16816.F32.BF16 R28, R24, R20, R28 ;  /* 0x00000014181c723c */ /* 0x002fe2000004181c */
[----:B------:R-:W-:Y:S01]  /*1f80*/  IMAD.MOV.U32 R56, RZ, RZ, R44 ;  /* 0x000000ffff387224 */ /* 0x000fe200078e002c */
[----:B------:R-:W-:Y:S01]  /*1f90*/  MOV R54, R46 ;  /* 0x0000002e00367202 */ /* 0x000fe20000000f00 */
[----:B------:R-:W-:-:S03]  /*1fa0*/  IMAD.MOV.U32 R55, RZ, RZ, R45 ;  /* 0x000000ffff377224 */ /* 0x000fc600078e002d */
[----:B------:R-:W-:Y:S01]  /*1fb0*/  HMMA.16816.F32.BF16 R16, R24, R22, R16 ;  /* 0x000000161810723c */ /* 0x000fe20000041810 */
[----:B--2---:R-:W-:Y:S02]  /*1fc0*/  IMAD R0, R41, 0x10, R0 ;  /* 0x0000001029007824 */ /* 0x004fe400078e0200 */
[----:B------:R-:W-:Y:S01]  /*1fd0*/  IMAD.MOV.U32 R53, RZ, RZ, R47 ;  /* 0x000000ffff357224 */ /* 0x000fe200078e002f */
[----:B---3--:R-:W-:Y:S02]  /*1fe0*/  LEA R11, R40, R11, 0x4 ;  /* 0x0000000b280b7211 */ /* 0x008fe400078e20ff */
[----:B------:R-:W-:-:S03]  /*1ff0*/  NOP ;  /* 0x0000000000007918 */ /* 0x000fc60000000000 */
[----:B------:R-:W-:-:S15]  /*2000*/  @!P3 BRA `(.L_x_1) ;  /* 0xfffffff00020b947 */ /* 0x000fde000383ffff */
.L_x_0:
[----:B------:R-:W0:Y:S01]  /*2010*/  S2R R4, SR_TID.X ;  /* 0x0000000000047919 */ /* 0x000e220000002100 */
[----:B------:R-:W-:Y:S01]  /*2020*/  FSETP.GEU.AND P1, PT, R49, 1.175494350822287508e-38, PT ;  /* 0x008000003100780b */ /* 0x000fe20003f2e000 */
[----:B------:R-:W-:Y:S01]  /*2030*/  IMAD.MOV.U32 R22, RZ, RZ, R14 ;  /* 0x000000ffff167224 */ /* 0x000fe200078e000e */
[----:B------:R-:W-:Y:S01]  /*2040*/  MOV R25, R15 ;  /* 0x0000000f00197202 */ /* 0x000fe20000000f00 */
[----:B------:R-:W-:Y:S01]  /*2050*/  IMAD.MOV.U32 R40, RZ, RZ, R38 ;  /* 0x000000ffff287224 */ /* 0x000fe200078e0026 */
[----:B------:R-:W-:Y:S01]  /*2060*/  FSETP.GEU.AND P2, PT, R48, 1.175494350822287508e-38, PT ;  /* 0x008000003000780b */ /* 0x000fe20003f4e000 */
[----:B------:R-:W-:Y:S01]  /*2070*/  IMAD.MOV.U32 R26, RZ, RZ, R18 ;  /* 0x000000ffff1a7224 */ /* 0x000fe200078e0012 */
[C---:B------:R-:W-:Y:S01]  /*2080*/  FSETP.GT.AND P5, PT, |R22|.reuse, 8.50705917302346158658e+37, PT ;  /* 0x7e8000001600780b */ /* 0x040fe20003fa4200 */
[----:B------:R-:W-:Y:S01]  /*2090*/  IMAD.MOV.U32 R24, RZ, RZ, R19 ;  /* 0x000000ffff187224 */ /* 0x000fe200078e0013 */
[C---:B------:R-:W-:Y:S01]  /*20a0*/  FSETP.GEU.AND P6, PT, |R22|.reuse, 1.175494350822287508e-38, PT ;  /* 0x008000001600780b */ /* 0x040fe20003fce200 */
[----:B------:R-:W-:Y:S01]  /*20b0*/  IMAD.MOV.U32 R42, RZ, RZ, R36 ;  /* 0x000000ffff2a7224 */ /* 0x000fe200078e0024 */
[----:B------:R-:W-:Y:S01]  /*20c0*/  MOV R38, R32 ;  /* 0x0000002000267202 */ /* 0x000fe20000000f00 */
[----:B------:R-:W-:Y:S01]  /*20d0*/  IMAD.MOV.U32 R32, RZ, RZ, R30 ;  /* 0x000000ffff207224 */ /* 0x000fe200078e001e */
[----:B------:R-:W-:Y:S01]  /*20e0*/  FSETP.GEU.AND P3, PT, R25, 1.175494350822287508e-38, PT ;  /* 0x008000001900780b */ /* 0x000fe20003f6e000 */
[----:B------:R-:W-:Y:S01]  /*20f0*/  IMAD.MOV.U32 R36, RZ, RZ, R34 ;  /* 0x000000ffff247224 */ /* 0x000fe200078e0022 */
[----:B------:R-:W-:Y:S01]  /*2100*/  FSETP.GEU.AND P4, PT, R22, 1.175494350822287508e-38, PT ;  /* 0x008000001600780b */ /* 0x000fe20003f8e000 */
[----:B------:R-:W-:Y:S01]  /*2110*/  IMAD.MOV.U32 R34, RZ, RZ, R28 ;  /* 0x000000ffff227224 */ /* 0x000fe200078e001c */
[----:B------:R-:W-:Y:S01]  /*2120*/  FSEL R12, RZ, -23, P3 ;  /* 0xc1b80000ff0c7808 */ /* 0x000fe20001800000 */
[----:B------:R-:W-:Y:S01]  /*2130*/  IMAD.MOV.U32 R30, RZ, RZ, R16 ;  /* 0x000000ffff1e7224 */ /* 0x000fe200078e0010 */
[----:B------:R-:W-:Y:S01]  /*2140*/  FSEL R14, RZ, -23, P4 ;  /* 0xc1b80000ff0e7808 */ /* 0x000fe20002000000 */
[----:B------:R-:W-:Y:S01]  /*2150*/  @P5 FMUL R24, R24, 0.25 ;  /* 0x3e80000018185820 */ /* 0x000fe20000400000 */
[----:B------:R-:W-:Y:S01]  /*2160*/  @P5 FMUL R26, R26, 0.25 ;  /* 0x3e8000001a1a5820 */ /* 0x000fe20000400000 */
[----:B------:R-:W-:Y:S01]  /*2170*/  @P5 FMUL R31, R31, 0.25 ;  /* 0x3e8000001f1f5820 */ /* 0x000fe20000400000 */
[----:B------:R-:W-:Y:S01]  /*2180*/  @P5 FMUL R32, R32, 0.25 ;  /* 0x3e80000020205820 */ /* 0x000fe20000400000 */
[----:B------:R-:W-:Y:S01]  /*2190*/  FSEL R10, RZ, -23, P2 ;  /* 0xc1b80000ff0a7808 */ /* 0x000fe20001000000 */
[----:B------:R-:W-:Y:S01]  /*21a0*/  @!P6 FMUL R24, R24, 16777216 ;  /* 0x4b8000001818e820 */ /* 0x000fe20000400000 */
[----:B------:R-:W-:Y:S01]  /*21b0*/  @!P6 FMUL R26, R26, 16777216 ;  /* 0x4b8000001a1ae820 */ /* 0x000fe20000400000 */
[----:B------:R-:W-:Y:S01]  /*21c0*/  @!P6 FMUL R31, R31, 16777216 ;  /* 0x4b8000001f1fe820 */ /* 0x000fe20000400000 */
[----:B------:R-:W-:Y:S01]  /*21d0*/  @!P6 FMUL R32, R32, 16777216 ;  /* 0x4b8000002020e820 */ /* 0x000fe20000400000 */
[----:B------:R-:W-:Y:S01]  /*21e0*/  MOV R28, R17 ;  /* 0x00000011001c7202 */ /* 0x000fe20000000f00 */
[----:B------:R-:W1:Y:S08]  /*21f0*/  S2UR UR5, SR_CgaCtaId ;  /* 0x00000000000579c3 */ /* 0x000e700000008800 */
[----:B------:R-:W-:Y:S01]  /*2200*/  BAR.SYNC.DEFER_BLOCKING 0x0 ;  /* 0x0000000000007b1d */ /* 0x000fe20000010000 */
[--C-:B0-----:R-:W-:Y:S01]  /*2210*/  SHF.R.S32.HI R6, RZ, 0x4, R4.reuse ;  /* 0x00000004ff067819 */ /* 0x101fe20000011404 */
[----:B------:R-:W-:Y:S01]  /*2220*/  IMAD.SHL.U32 R8, R4, 0x2, RZ ;  /* 0x0000000204087824 */ /* 0x000fe200078e00ff */
[----:B------:R-:W-:-:S02]  /*2230*/  SHF.R.S32.HI R0, RZ, 0x3, R4 ;  /* 0x00000003ff007819 */ /* 0x000fc40000011404 */
[----:B------:R-:W-:Y:S01]  /*2240*/  SGXT R6, R6, 0x1 ;  /* 0x000000010606781a */ /* 0x000fe20000000200 */
[----:B------:R-:W-:Y:S01]  /*2250*/  UMOV UR4, 0x400 ;  /* 0x0000040000047882 */ /* 0x000fe20000000000 */
[----:B------:R-:W-:Y:S01]  /*2260*/  LOP3.LUT R2, R4, 0x60, RZ, 0xc0, !PT ;  /* 0x0000006004027812 */ /* 0x000fe200078ec0ff */
[----:B------:R-:W0:Y:S01]  /*2270*/  LDC.64 R60, c[0x0][0x228] ;  /* 0x00008a00ff3c7b82 */ /* 0x000e220000000a00 */
[----:B------:R-:W-:Y:S02]  /*2280*/  LOP3.LUT R7, R6, 0x804, RZ, 0xc0, !PT ;  /* 0x0000080406077812 */ /* 0x000fe400078ec0ff */
[----:B------:R-:W-:Y:S02]  /*2290*/  LOP3.LUT R6, R4, 0x7f, RZ, 0xc0, !PT ;  /* 0x0000007f04067812 */ /* 0x000fe400078ec0ff */
[----:B------:R-:W-:Y:S02]  /*22a0*/  SGXT R0, R0, 0x1 ;  /* 0x000000010000781a */ /* 0x000fe40000000200 */
[----:B------:R-:W-:Y:S01]  /*22b0*/  ISETP.GE.U32.AND P0, PT, R6, 0x20, PT ;  /* 0x000000200600780c */ /* 0x000fe20003f06070 */
[----:B------:R-:W-:Y:S01]  /*22c0*/  FMUL R6, R49, 8388608 ;  /* 0x4b00000031067820 */ /* 0x000fe20000400000 */
[----:B------:R-:W-:-:S02]  /*22d0*/  SHF.L.U32 R3, R2, 0x3, RZ ;  /* 0x0000000302037819 */ /* 0x000fc400000006ff */
[----:B------:R-:W-:Y:S02]  /*22e0*/  LOP3.LUT R5, R4, 0x7, RZ, 0xc0, !PT ;  /* 0x0000000704057812 */ /* 0x000fe400078ec0ff */
[----:B------:R-:W-:Y:S01]  /*22f0*/  LOP3.LUT R2, R0, 0x440, RZ, 0xc0, !PT ;  /* 0x0000044000027812 */ /* 0x000fe200078ec0ff */
[C---:B------:R-:W-:Y:S01]  /*2300*/  IMAD.SHL.U32 R0, R4.reuse, 0x4, RZ ;  /* 0x0000000404007824 */ /* 0x040fe200078e00ff */
[----:B------:R-:W-:Y:S01]  /*2310*/  LOP3.LUT R3, R3, 0x3c, R8, 0xf8, !PT ;  /* 0x0000003c03037812 */ /* 0x000fe200078ef808 */
[----:B-1----:R-:W-:Y:S01]  /*2320*/  ULEA UR6, UR5, UR4, 0x18 ;  /* 0x0000000405067291 */ /* 0x002fe2000f8ec03f */
[----:B------:R-:W-:Y:S01]  /*2330*/  SHF.L.U32 R20, R4, 0x6, RZ ;  /* 0x0000000604147819 */ /* 0x000fe200000006ff */
[----:B------:R-:W-:Y:S01]  /*2340*/  IMAD R9, R5, 0x8, R2 ;  /* 0x0000000805097824 */ /* 0x000fe200078e0202 */
[----:B------:R-:W-:Y:S01]  /*2350*/  FSEL R6, R6, R49, !P1 ;  /* 0x0000003106067208 */ /* 0x000fe20004800000 */
[----:B------:R-:W-:Y:S01]  /*2360*/  ULDC.64 UR4, c[0x0][0x270] ;  /* 0x00009c0000047ab9 */ /* 0x000fe20000000a00 */
[----:B------:R-:W-:Y:S01]  /*2370*/  LOP3.LUT R20, R3, 0x40, R20, 0xf8, !PT ;  /* 0x0000004003147812 */ /* 0x000fe200078ef814 */
[----:B------:R-:W-:Y:S01]  /*2380*/  UIMAD UR4, UR7, UR4, URZ ;  /* 0x00000004070472a4 */ /* 0x000fe2000f8e023f */
[----:B------:R-:W-:-:S02]  /*2390*/  IADD3 R3, R6, -0x3f3504f3, RZ ;  /* 0xc0cafb0d06037810 */ /* 0x000fc40007ffe0ff */
[----:B------:R-:W-:Y:S01]  /*23a0*/  LOP3.LUT R2, R7, 0x80, R0, 0xf8, !PT ;  /* 0x0000008007027812 */ /* 0x000fe200078ef800 */
[----:B------:R-:W-:Y:S01]  /*23b0*/  FMUL R7, R48, 8388608 ;  /* 0x4b00000030077820 */ /* 0x000fe20000400000 */
[----:B------:R-:W-:Y:S01]  /*23c0*/  LOP3.LUT R9, R9, 0x40, R4, 0x78, !PT ;  /* 0x0000004009097812 */ /* 0x000fe200078e7804 */
[----:B------:R-:W-:Y:S01]  /*23d0*/  USHF.L.U32 UR8, UR4, 0x1, URZ ;  /* 0x0000000104087899 */ /* 0x000fe2000800063f */
[----:B------:R-:W-:Y:S01]  /*23e0*/  LOP3.LUT R21, R3, 0xff800000, RZ, 0xc0, !PT ;  /* 0xff80000003157812 */ /* 0x000fe200078ec0ff */
[----:B------:R-:W-:Y:S01]  /*23f0*/  FMUL R3, R22, 8388608 ;  /* 0x4b00000016037820 */ /* 0x000fe20000400000 */
[----:B------:R-:W-:Y:S02]  /*2400*/  LOP3.LUT R2, R2, R9, RZ, 0xfc, !PT ;  /* 0x0000000902027212 */ /* 0x000fe400078efcff */
[----:B------:R-:W-:Y:S02]  /*2410*/  FSEL R9, RZ, -23, P1 ;  /* 0xc1b80000ff097808 */ /* 0x000fe40000800000 */
[----:B------:R-:W-:Y:S01]  /*2420*/  I2FP.F32.S32 R8, R21 ;  /* 0x0000001500087245 */ /* 0x000fe20000201400 */
[----:B------:R-:W-:Y:S01]  /*2430*/  IMAD.IADD R21, R6, 0x1, -R21 ;  /* 0x0000000106157824 */ /* 0x000fe200078e0a15 */
[----:B------:R-:W-:-:S02]  /*2440*/  FSEL R7, R7, R48, !P2 ;  /* 0x0000003007077208 */ /* 0x000fc40005000000 */
[C---:B------:R-:W-:Y:S01]  /*2450*/  FSETP.GT.AND P1, PT, |R25|.reuse, 8.50705917302346158658e+37, PT ;  /* 0x7e8000001900780b */ /* 0x040fe20003f24200 */
[----:B------:R-:W-:Y:S01]  /*2460*/  FFMA.FTZ R9, R8, 1.1920928955078125e-07, R9 ;  /* 0x3400000008097823 */ /* 0x000fe20000010009 */
[----:B------:R-:W-:Y:S01]  /*2470*/  FMUL R8, R25, 8388608 ;  /* 0x4b00000019087820 */ /* 0x000fe20000400000 */
[----:B------:R-:W-:Y:S01]  /*2480*/  FSEL R3, R3, R22, !P4 ;  /* 0x0000001603037208 */ /* 0x000fe20006000000 */
[----:B------:R-:W-:Y:S01]  /*2490*/  @P5 FMUL R22, R22, 0.25 ;  /* 0x3e80000016165820 */ /* 0x000fe20000400000 */
[----:B------:R-:W-:Y:S01]  /*24a0*/  FSETP.GT.AND P5, PT, |R48|, 8.50705917302346158658e+37, PT ;  /* 0x7e8000003000780b */ /* 0x000fe20003fa4200 */
[----:B------:R-:W-:Y:S01]  /*24b0*/  VIADD R11, R7, 0xc0cafb0d ;  /* 0xc0cafb0d070b7836 */ /* 0x000fe20000000000 */
[----:B------:R-:W-:Y:S01]  /*24c0*/  FSEL R8, R8, R25, !P3 ;  /* 0x0000001908087208 */ /* 0x000fe20005800000 */
[----:B------:R-:W-:Y:S01]  /*24d0*/  VIADD R15, R3, 0xc0cafb0d ;  /* 0xc0cafb0d030f7836 */ /* 0x000fe20000000000 */
[----:B------:R-:W-:Y:S01]  /*24e0*/  FSETP.GT.AND P3, PT, |R49|, 8.50705917302346158658e+37, PT ;  /* 0x7e8000003100780b */ /* 0x000fe20003f64200 */
[----:B------:R-:W-:Y:S01]  /*24f0*/  @!P6 FMUL R22, R22, 16777216 ;  /* 0x4b8000001616e820 */ /* 0x000fe20000400000 */
[----:B------:R-:W-:Y:S01]  /*2500*/  FSETP.GEU.AND P4, PT, |R25|, 1.175494350822287508e-38, PT ;  /* 0x008000001900780b */ /* 0x000fe20003f8e200 */
[----:B------:R-:W-:Y:S01]  /*2510*/  FADD R21, R21, -1 ;  /* 0xbf80000015157421 */ /* 0x000fe20000000000 */
[----:B------:R-:W-:Y:S01]  /*2520*/  IADD3 R13, R8, -0x3f3504f3, RZ ;  /* 0xc0cafb0d080d7810 */ /* 0x000fe20007ffe0ff */
[----:B------:R-:W-:Y:S01]  /*2530*/  @P1 FMUL R25, R25, 0.25 ;  /* 0x3e80000019191820 */ /* 0x000fe20000400000 */
[----:B------:R-:W-:Y:S01]  /*2540*/  FSETP.GEU.AND P2, PT, |R49|, 1.175494350822287508e-38, PT ;  /* 0x008000003100780b */ /* 0x000fe20003f4e200 */
[----:B------:R-:W1:Y:S01]  /*2550*/  MUFU.RCP R19, R22 ;  /* 0x0000001600137308 */ /* 0x000e620000001000 */
[C---:B------:R-:W-:Y:S01]  /*2560*/  FSETP.GEU.AND P6, PT, |R48|.reuse, 1.175494350822287508e-38, PT ;  /* 0x008000003000780b */ /* 0x040fe20003fce200 */
[----:B------:R-:W-:Y:S01]  /*2570*/  @P5 FMUL R48, R48, 0.25 ;  /* 0x3e80000030305820 */ /* 0x000fe20000400000 */
[----:B------:R-:W-:Y:S01]  /*2580*/  LOP3.LUT R16, R11, 0xff800000, RZ, 0xc0, !PT ;  /* 0xff8000000b107812 */ /* 0x000fe200078ec0ff */
[----:B------:R-:W-:Y:S01]  /*2590*/  @P1 FMUL R28, R28, 0.25 ;  /* 0x3e8000001c1c1820 */ /* 0x000fe20000400000 */
[----:B------:R-:W-:Y:S01]  /*25a0*/  LOP3.LUT R17, R13, 0xff800000, RZ, 0xc0, !PT ;  /* 0xff8000000d117812 */ /* 0x000fe200078ec0ff */
[----:B------:R-:W-:Y:S01]  /*25b0*/  @P3 FMUL R49, R49, 0.25 ;  /* 0x3e80000031313820 */ /* 0x000fe20000400000 */
[----:B------:R-:W-:Y:S01]  /*25c0*/  LOP3.LUT R18, R15, 0xff800000, RZ, 0xc0, !PT ;  /* 0xff8000000f127812 */ /* 0x000fe200078ec0ff */
[----:B------:R-:W-:Y:S01]  /*25d0*/  @!P4 FMUL R25, R25, 16777216 ;  /* 0x4b8000001919c820 */ /* 0x000fe20000400000 */
[----:B------:R-:W-:Y:S01]  /*25e0*/  I2FP.F32.S32 R11, R16 ;  /* 0x00000010000b7245 */ /* 0x000fe20000201400 */
[----:B------:R-:W-:Y:S01]  /*25f0*/  @P1 FMUL R30, R30, 0.25 ;  /* 0x3e8000001e1e1820 */ /* 0x000fe20000400000 */
[----:B------:R-:W-:Y:S01]  /*2600*/  I2FP.F32.S32 R13, R17 ;  /* 0x00000011000d7245 */ /* 0x000fe20000201400 */
[----:B------:R-:W-:Y:S01]  /*2610*/  @!P2 FMUL R49, R49, 16777216 ;  /* 0x4b8000003131a820 */ /* 0x000fe20000400000 */
[----:B------:R-:W-:Y:S01]  /*2620*/  I2FP.F32.S32 R15, R18 ;  /* 0x00000012000f7245 */ /* 0x000fe20000201400 */
[----:B------:R-:W-:Y:S01]  /*2630*/  FFMA.FTZ R10, R11, 1.1920928955078125e-07, R10 ;  /* 0x340000000b0a7823 */ /* 0x000fe2000001000a */
[----:B------:R-:W-:Y:S01]  /*2640*/  @!P6 FMUL R48, R48, 16777216 ;  /* 0x4b8000003030e820 */ /* 0x000fe20000400000 */
[----:B------:R-:W-:Y:S01]  /*2650*/  FFMA.FTZ R11, R13, 1.1920928955078125e-07, R12 ;  /* 0x340000000d0b7823 */ /* 0x000fe2000001000c */
[----:B------:R-:W-:Y:S01]  /*2660*/  MUFU.RCP R27, R49 ;  /* 0x00000031001b7308 */ /* 0x000fe20000001000 */
[----:B------:R-:W-:Y:S01]  /*2670*/  FFMA.FTZ R12, R15, 1.1920928955078125e-07, R14 ;  /* 0x340000000f0c7823 */ /* 0x000fe2000001000e */
[----:B------:R-:W-:Y:S01]  /*2680*/  @P1 FMUL R29, R29, 0.25 ;  /* 0x3e8000001d1d1820 */ /* 0x000fe20000400000 */
[----:B------:R-:W-:Y:S01]  /*2690*/  @P1 FMUL R34, R34, 0.25 ;  /* 0x3e80000022221820 */ /* 0x000fe20000400000 */
[----:B------:R-:W-:Y:S01]  /*26a0*/  @P3 FMUL R33, R33, 0.25 ;  /* 0x3e80000021213820 */ /* 0x000fe20000400000 */
[----:B------:R-:W-:Y:S01]  /*26b0*/  @P3 FMUL R38, R38, 0.25 ;  /* 0x3e80000026263820 */ /* 0x000fe20000400000 */
[----:B------:R-:W-:Y:S01]  /*26c0*/  @P3 FMUL R37, R37, 0.25 ;  /* 0x3e80000025253820 */ /* 0x000fe20000400000 */
[----:B------:R-:W-:Y:S01]  /*26d0*/  @P3 FMUL R42, R42, 0.25 ;  /* 0x3e8000002a2a3820 */ /* 0x000fe20000400000 */
[----:B------:R-:W2:Y:S01]  /*26e0*/  MUFU.RCP R15, R25 ;  /* 0x00000019000f7308 */ /* 0x000ea20000001000 */
[----:B------:R-:W-:Y:S01]  /*26f0*/  @P5 FMUL R35, R35, 0.25 ;  /* 0x3e80000023235820 */ /* 0x000fe20000400000 */
[----:B------:R-:W-:Y:S01]  /*2700*/  @P5 FMUL R36, R36, 0.25 ;  /* 0x3e80000024245820 */ /* 0x000fe20000400000 */
[----:B------:R-:W-:Y:S01]  /*2710*/  @P5 FMUL R39, R39, 0.25 ;  /* 0x3e80000027275820 */ /* 0x000fe20000400000 */
[----:B------:R-:W-:Y:S01]  /*2720*/  @!P4 FMUL R28, R28, 16777216 ;  /* 0x4b8000001c1cc820 */ /* 0x000fe20000400000 */
[----:B------:R-:W-:Y:S01]  /*2730*/  @!P4 FMUL R30, R30, 16777216 ;  /* 0x4b8000001e1ec820 */ /* 0x000fe20000400000 */
[----:B------:R-:W-:Y:S01]  /*2740*/  @!P4 FMUL R29, R29, 16777216 ;  /* 0x4b8000001d1dc820 */ /* 0x000fe20000400000 */
[----:B------:R-:W-:Y:S01]  /*2750*/  @P5 FMUL R40, R40, 0.25 ;  /* 0x3e80000028285820 */ /* 0x000fe20000400000 */
[----:B------:R-:W3:Y:S01]  /*2760*/  MUFU.RCP R25, R48 ;  /* 0x0000003000197308 */ /* 0x000ee20000001000 */
[----:B------:R-:W-:Y:S01]  /*2770*/  @!P4 FMUL R34, R34, 16777216 ;  /* 0x4b8000002222c820 */ /* 0x000fe20000400000 */
[----:B-1----:R-:W-:Y:S01]  /*2780*/  FMUL R13, R19, R24 ;  /* 0x00000018130d7220 */ /* 0x002fe20000400000 */
[----:B------:R-:W-:Y:S01]  /*2790*/  @!P2 FMUL R33, R33, 16777216 ;  /* 0x4b8000002121a820 */ /* 0x000fe20000400000 */
[----:B------:R-:W-:Y:S01]  /*27a0*/  @!P2 FMUL R38, R38, 16777216 ;  /* 0x4b8000002626a820 */ /* 0x000fe20000400000 */
[----:B------:R-:W-:Y:S01]  /*27b0*/  @!P2 FMUL R37, R37, 16777216 ;  /* 0x4b8000002525a820 */ /* 0x000fe20000400000 */
[----:B------:R-:W-:Y:S01]  /*27c0*/  @!P2 FMUL R42, R42, 16777216 ;  /* 0x4b8000002a2aa820 */ /* 0x000fe20000400000 */
[C---:B------:R-:W-:Y:S01]  /*27d0*/  FMUL R14, R19.reuse, R26 ;  /* 0x0000001a130e7220 */ /* 0x040fe20000400000 */
[C---:B------:R-:W-:Y:S01]  /*27e0*/  FMUL R24, R19.reuse, R31 ;  /* 0x0000001f13187220 */ /* 0x040fe20000400000 */
[----:B------:R-:W-:Y:S01]  /*27f0*/  FMUL R23, R19, R32 ;  /* 0x0000002013177220 */ /* 0x000fe20000400000 */
[----:B------:R-:W-:Y:S01]  /*2800*/  @!P6 FMUL R35, R35, 16777216 ;  /* 0x4b8000002323e820 */ /* 0x000fe20000400000 */
[----:B------:R-:W-:Y:S01]  /*2810*/  @!P6 FMUL R36, R36, 16777216 ;  /* 0x4b8000002424e820 */ /* 0x000fe20000400000 */
[----:B------:R-:W-:Y:S01]  /*2820*/  @!P6 FMUL R39, R39, 16777216 ;  /* 0x4b8000002727e820 */ /* 0x000fe20000400000 */
[C---:B--2---:R-:W-:Y:S01]  /*2830*/  FMUL R19, R15.reuse, R28 ;  /* 0x0000001c0f137220 */ /* 0x044fe20000400000 */
[C---:B------:R-:W-:Y:S01]  /*2840*/  FMUL R22, R15.reuse, R30 ;  /* 0x0000001e0f167220 */ /* 0x040fe20000400000 */
[C---:B------:R-:W-:Y:S01]  /*2850*/  FMUL R26, R15.reuse, R29 ;  /* 0x0000001d0f1a7220 */ /* 0x040fe20000400000 */
[----:B------:R-:W-:Y:S01]  /*2860*/  @!P6 FMUL R40, R40, 16777216 ;  /* 0x4b8000002828e820 */ /* 0x000fe20000400000 */
[----:B------:R-:W-:Y:S01]  /*2870*/  FMUL R15, R15, R34 ;  /* 0x000000220f0f7220 */ /* 0x000fe20000400000 */
[C---:B------:R-:W-:Y:S01]  /*2880*/  FMUL R29, R27.reuse, R33 ;  /* 0x000000211b1d7220 */ /* 0x040fe20000400000 */
[C---:B------:R-:W-:Y:S01]  /*2890*/  FMUL R30, R27.reuse, R38 ;  /* 0x000000261b1e7220 */ /* 0x040fe20000400000 */
[C---:B------:R-:W-:Y:S01]  /*28a0*/  FMUL R34, R27.reuse, R37 ;  /* 0x000000251b227220 */ /* 0x040fe20000400000 */
[----:B------:R-:W-:Y:S01]  /*28b0*/  FMUL R31, R27, R42 ;  /* 0x0000002a1b1f7220 */ /* 0x000fe20000400000 */
[C---:B---3--:R-:W-:Y:S01]  /*28c0*/  FMUL R27, R25.reuse, R35 ;  /* 0x00000023191b7220 */ /* 0x048fe20000400000 */
[C---:B------:R-:W-:Y:S01]  /*28d0*/  FMUL R28, R25.reuse, R36 ;  /* 0x00000024191c7220 */ /* 0x040fe20000400000 */
[C---:B------:R-:W-:Y:S01]  /*28e0*/  FMUL R32, R25.reuse, R39 ;  /* 0x0000002719207220 */ /* 0x040fe20000400000 */
[----:B------:R-:W-:Y:S01]  /*28f0*/  FMUL R25, R25, R40 ;  /* 0x0000002819197220 */ /* 0x000fe20000400000 */
[----:B------:R-:W-:Y:S01]  /*2900*/  F2FP.BF16.F32.PACK_AB R31, R30, R31 ;  /* 0x0000001f1e1f723e */ /* 0x000fe200000010ff */
[----:B------:R-:W-:Y:S01]  /*2910*/  IMAD.IADD R16, R7, 0x1, -R16 ;  /* 0x0000000107107824 */ /* 0x000fe200078e0a10 */
[----:B------:R-:W-:Y:S01]  /*2920*/  F2FP.BF16.F32.PACK_AB R29, R29, R34 ;  /* 0x000000221d1d723e */ /* 0x000fe200000010ff */
[----:B------:R-:W-:Y:S01]  /*2930*/  IMAD.IADD R17, R8, 0x1, -R17 ;  /* 0x0000000108117824 */ /* 0x000fe200078e0a11 */
[----:B------:R-:W-:Y:S01]  /*2940*/  F2FP.BF16.F32.PACK_AB R15, R22, R15 ;  /* 0x0000000f160f723e */ /* 0x000fe200000010ff */
[----:B------:R-:W-:Y:S01]  /*2950*/  STS [R20+UR6], R31 ;  /* 0x0000001f14007988 */ /* 0x000fe20008000806 */
[----:B------:R-:W-:Y:S01]  /*2960*/  F2FP.BF16.F32.PACK_AB R25, R28, R25 ;  /* 0x000000191c19723e */ /* 0x000fe200000010ff */
[----:B------:R-:W-:Y:S01]  /*2970*/  FADD R17, R17, -1 ;  /* 0xbf80000011117421 */ /* 0x000fe20000000000 */
[----:B------:R-:W-:Y:S01]  /*2980*/  F2FP.BF16.F32.PACK_AB R27, R27, R32 ;  /* 0x000000201b1b723e */ /* 0x000fe200000010ff */
[----:B------:R1:W-:Y:S01]  /*2990*/  STS [R20+UR6+0x80], R29 ;  /* 0x0000801d14007988 */ /* 0x0003e20008000806 */
[----:B------:R-:W-:-:S02]  /*29a0*/  LOP3.LUT R22, R20, 0x40, RZ, 0x3c, !PT ;  /* 0x0000004014167812 */ /* 0x000fc400078e3cff */
[C---:B------:R-:W-:Y:S02]  /*29b0*/  LOP3.LUT R28, R20.reuse, 0x4, RZ, 0x3c, !PT ;  /* 0x00000004141c7812 */ /* 0x040fe400078e3cff */
[----:B------:R-:W-:Y:S01]  /*29c0*/  F2FP.BF16.F32.PACK_AB R26, R19, R26 ;  /* 0x0000001a131a723e */ /* 0x000fe200000010ff */
[----:B------:R-:W-:Y:S01]  /*29d0*/  STS [R22+UR6+0x400], R25 ;  /* 0x0004001916007988 */ /* 0x000fe20008000806 */
[----:B------:R-:W-:Y:S02]  /*29e0*/  SHF.R.U32.HI R19, RZ, 0x5, R4 ;  /* 0x00000005ff137819 */ /* 0x000fe40000011604 */
[----:B------:R-:W-:Y:S01]  /*29f0*/  MOV R32, 0x3dc6b27f ;  /* 0x3dc6b27f00207802 */ /* 0x000fe20000000f00 */
[----:B------:R-:W-:Y:S01]  /*2a00*/  STS [R22+UR6+0x480], R27 ;  /* 0x0004801b16007988 */ /* 0x000fe20008000806 */
[----:B------:R-:W-:Y:S02]  /*2a10*/  LOP3.LUT R30, R20, 0x44, RZ, 0x3c, !PT ;  /* 0x00000044141e7812 */ /* 0x000fe400078e3cff */
[----:B-1----:R-:W-:Y:S01]  /*2a20*/  SGXT.U32 R20, R19, 0x2 ;  /* 0x000000021314781a */ /* 0x002fe20000000000 */
[----:B------:R1:W-:Y:S01]  /*2a30*/  STS [R28+UR6+0x800], R15 ;  /* 0x0008000f1c007988 */ /* 0x0003e20008000806 */
[----:B------:R-:W-:-:S02]  /*2a40*/  IADD3 R19, R3, -R18, RZ ;  /* 0x8000001203137210 */ /* 0x000fc40007ffe0ff */
[----:B------:R-:W-:Y:S01]  /*2a50*/  F2FP.BF16.F32.PACK_AB R24, R13, R24 ;  /* 0x000000180d18723e */ /* 0x000fe200000010ff */
[----:B------:R-:W-:Y:S01]  /*2a60*/  STS [R28+UR6+0x880], R26 ;  /* 0x0008801a1c007988 */ /* 0x000fe20008000806 */
[----:B------:R-:W2:Y:S01]  /*2a70*/  LDC R13, c[0x0][0x278] ;  /* 0x00009e00ff0d7b82 */ /* 0x000ea20000000800 */
[----:B------:R-:W-:Y:S01]  /*2a80*/  FADD R19, R19, -1 ;  /* 0xbf80000013137421 */ /* 0x000fe20000000000 */
[----:B------:R-:W-:Y:S01]  /*2a90*/  F2FP.BF16.F32.PACK_AB R23, R14, R23 ;  /* 0x000000170e17723e */ /* 0x000fe200000010ff */
[-C--:B------:R-:W-:Y:S01]  /*2aa0*/  FFMA.FTZ R14, R21, R32.reuse, -0.16845393180847167969 ;  /* 0xbe2c7f30150e7423 */ /* 0x080fe20000010020 */
[----:B------:R3:W-:Y:S01]  /*2ab0*/  STS [R30+UR6+0xc80], R24 ;  /* 0x000c80181e007988 */ /* 0x0007e20008000806 */
[----:B-1----:R-:W-:Y:S01]  /*2ac0*/  FADD R15, R16, -1 ;  /* 0xbf800000100f7421 */ /* 0x002fe20000000000 */
[----:B------:R-:W-:Y:S01]  /*2ad0*/  FFMA.FTZ R22, R19, R32, -0.16845393180847167969 ;  /* 0xbe2c7f3013167423 */ /* 0x000fe20000010020 */
[----:B------:R-:W-:Y:S01]  /*2ae0*/  FFMA.FTZ R14, R21, R14, 0.1716887056827545166 ;  /* 0x3e2fcf2a150e7423 */ /* 0x000fe2000001000e */
[----:B------:R1:W-:Y:S01]  /*2af0*/  STS [R30+UR6+0xc00], R23 ;  /* 0x000c00171e007988 */ /* 0x0003e20008000806 */
[----:B------:R-:W-:Y:S01]  /*2b00*/  FFMA.FTZ R18, R15, R32, -0.16845393180847167969 ;  /* 0xbe2c7f300f127423 */ /* 0x000fe20000010020 */
[----:B------:R-:W-:Y:S01]  /*2b10*/  FFMA.FTZ R22, R19, R22, 0.1716887056827545166 ;  /* 0x3e2fcf2a13167423 */ /* 0x000fe20000010016 */
[----:B------:R-:W-:Y:S01]  /*2b20*/  FFMA.FTZ R14, R21, R14, -0.17900948226451873779 ;  /* 0xbe374e43150e7423 */ /* 0x000fe2000001000e */
[----:B------:R-:W-:Y:S01]  /*2b30*/  BAR.SYNC.DEFER_BLOCKING 0x0 ;  /* 0x0000000000007b1d */ /* 0x000fe20000010000 */
[----:B------:R-:W-:Y:S01]  /*2b40*/  FFMA.FTZ R18, R15, R18, 0.1716887056827545166 ;  /* 0x3e2fcf2a0f127423 */ /* 0x000fe20000010012 */
[----:B------:R-:W-:Y:S01]  /*2b50*/  FFMA.FTZ R22, R19, R22, -0.17900948226451873779 ;  /* 0xbe374e4313167423 */ /* 0x000fe20000010016 */
[----:B------:R-:W-:Y:S01]  /*2b60*/  FFMA.FTZ R16, R21, R14, 0.20512372255325317383 ;  /* 0x3e520bf415107423 */ /* 0x000fe2000001000e */
[----:B------:R-:W-:Y:S01]  /*2b70*/  ISETP.GE.U32.AND P6, PT, R7, 0x7f800000, PT ;  /* 0x7f8000000700780c */ /* 0x000fe20003fc6070 */
[----:B------:R-:W-:Y:S01]  /*2b80*/  FFMA.FTZ R18, R15, R18, -0.17900948226451873779 ;  /* 0xbe374e430f127423 */ /* 0x000fe20000010012 */
[----:B------:R-:W-:Y:S01]  /*2b90*/  FFMA.FTZ R22, R19, R22, 0.20512372255325317383 ;  /* 0x3e520bf413167423 */ /* 0x000fe20000010016 */
[----:B------:R-:W-:Y:S01]  /*2ba0*/  FFMA.FTZ R16, R21, R16, -0.24046532809734344482 ;  /* 0xbe763c8b15107423 */ /* 0x000fe20000010010 */
[----:B------:R-:W-:Y:S01]  /*2bb0*/  ISETP.GE.U32.AND P1, PT, R6, 0x7f800000, PT ;  /* 0x7f8000000600780c */ /* 0x000fe20003f26070 */
[----:B------:R-:W-:Y:S01]  /*2bc0*/  FFMA.FTZ R18, R15, R18, 0.20512372255325317383 ;  /* 0x3e520bf40f127423 */ /* 0x000fe20000010012 */
[----:B------:R-:W-:Y:S01]  /*2bd0*/  FFMA.FTZ R22, R19, R22, -0.24046532809734344482 ;  /* 0xbe763c8b13167423 */ /* 0x000fe20000010016 */
[----:B------:R-:W-:Y:S01]  /*2be0*/  FFMA.FTZ R16, R21, R16, 0.28857114911079406738 ;  /* 0x3e93bf9915107423 */ /* 0x000fe20000010010 */
[----:B--2---:R-:W-:-:S02]  /*2bf0*/  IMAD R14, R20, R13, RZ ;  /* 0x0000000d140e7224 */ /* 0x004fc400078e02ff */
[----:B------:R-:W-:Y:S01]  /*2c00*/  FFMA.FTZ R18, R15, R18, -0.24046532809734344482 ;  /* 0xbe763c8b0f127423 */ /* 0x000fe20000010012 */
[----:B------:R-:W-:Y:S01]  /*2c10*/  FFMA.FTZ R20, R17, R32, -0.16845393180847167969 ;  /* 0xbe2c7f3011147423 */ /* 0x000fe20000010020 */
[----:B------:R-:W-:Y:S01]  /*2c20*/  FFMA.FTZ R22, R19, R22, 0.28857114911079406738 ;  /* 0x3e93bf9913167423 */ /* 0x000fe20000010016 */
[----:B---3--:R-:W-:Y:S02]  /*2c30*/  IMAD R24, R13, 0x4, R14 ;  /* 0x000000040d187824 */ /* 0x008fe400078e020e */
[----:B------:R-:W-:Y:S01]  /*2c40*/  FFMA.FTZ R18, R15, R18, 0.28857114911079406738 ;  /* 0x3e93bf990f127423 */ /* 0x000fe20000010012 */
[----:B------:R-:W-:Y:S01]  /*2c50*/  FFMA.FTZ R20, R17, R20, 0.1716887056827545166 ;  /* 0x3e2fcf2a11147423 */ /* 0x000fe20000010014 */
[----:B------:R-:W-:Y:S01]  /*2c60*/  FFMA.FTZ R22, R19, R22, -0.36067417263984680176 ;  /* 0xbeb8aa4913167423 */ /* 0x000fe20000010016 */
[----:B------:R-:W-:Y:S02]  /*2c70*/  IMAD R26, R13, 0x4, R24 ;  /* 0x000000040d1a7824 */ /* 0x000fe400078e0218 */
[----:B------:R-:W-:Y:S01]  /*2c80*/  FFMA.FTZ R18, R15, R18, -0.36067417263984680176 ;  /* 0xbeb8aa490f127423 */ /* 0x000fe20000010012 */
[----:B------:R-:W-:Y:S01]  /*2c90*/  FFMA.FTZ R20, R17, R20, -0.17900948226451873779 ;  /* 0xbe374e4311147423 */ /* 0x000fe20000010014 */
[----:B------:R-:W-:Y:S01]  /*2ca0*/  FFMA.FTZ R22, R19, R22, 0.48089820146560668945 ;  /* 0x3ef6384a13167423 */ /* 0x000fe20000010016 */
[----:B------:R-:W-:Y:S01]  /*2cb0*/  FFMA.FTZ R16, R21, R16, -0.36067417263984680176 ;  /* 0xbeb8aa4915107423 */ /* 0x000fe20000010010 */
[----:B------:R-:W-:Y:S01]  /*2cc0*/  FFMA.FTZ R18, R15, R18, 0.48089820146560668945 ;  /* 0x3ef6384a0f127423 */ /* 0x000fe20000010012 */
[----:B------:R-:W-:Y:S01]  /*2cd0*/  FFMA.FTZ R20, R17, R20, 0.20512372255325317383 ;  /* 0x3e520bf411147423 */ /* 0x000fe20000010014 */
[----:B------:R-:W-:Y:S01]  /*2ce0*/  LEA R32, R13, R26, 0x2 ;  /* 0x0000001a0d207211 */ /* 0x000fe200078e10ff */
[----:B------:R-:W-:Y:S01]  /*2cf0*/  FFMA.FTZ R22, R19, R22, -0.72134751081466674805 ;  /* 0xbf38aa3b13167423 */ /* 0x000fe20000010016 */
[----:B------:R-:W-:Y:S01]  /*2d00*/  FFMA.FTZ R18, R15, R18, -0.72134751081466674805 ;  /* 0xbf38aa3b0f127423 */ /* 0x000fe20000010012 */
[----:B------:R-:W-:Y:S01]  /*2d10*/  FFMA.FTZ R20, R17, R20, -0.24046532809734344482 ;  /* 0xbe763c8b11147423 */ /* 0x000fe20000010014 */
[----:B------:R-:W-:Y:S01]  /*2d20*/  FFMA.FTZ R16, R21, R16, 0.48089820146560668945 ;  /* 0x3ef6384a15107423 */ /* 0x000fe20000010010 */
[----:B------:R-:W-:Y:S01]  /*2d30*/  FMUL R22, R19, R22 ;  /* 0x0000001613167220 */ /* 0x000fe20000400000 */
[----:B------:R-:W-:Y:S01]  /*2d40*/  FMUL R18, R15, R18 ;  /* 0x000000120f127220 */ /* 0x000fe20000400000 */
[----:B------:R-:W-:Y:S01]  /*2d50*/  FFMA.FTZ R20, R17, R20, 0.28857114911079406738 ;  /* 0x3e93bf9911147423 */ /* 0x000fe20000010014 */
[----:B------:R-:W-:Y:S01]  /*2d60*/  FFMA.FTZ R16, R21, R16, -0.72134751081466674805 ;  /* 0xbf38aa3b15107423 */ /* 0x000fe20000010010 */
[----:B------:R-:W-:Y:S01]  /*2d70*/  FMUL R22, R19, R22 ;  /* 0x0000001613167220 */ /* 0x000fe20000400000 */
[----:B------:R-:W-:Y:S01]  /*2d80*/  FMUL R18, R15, R18 ;  /* 0x000000120f127220 */ /* 0x000fe20000400000 */
[----:B------:R-:W-:Y:S01]  /*2d90*/  FFMA.FTZ R20, R17, R20, -0.36067417263984680176 ;  /* 0xbeb8aa4911147423 */ /* 0x000fe20000010014 */
[----:B------:R-:W-:Y:S01]  /*2da0*/  FMUL R16, R21, R16 ;  /* 0x0000001015107220 */ /* 0x000fe20000400000 */
[----:B------:R-:W-:Y:S01]  /*2db0*/  FFMA.FTZ R19, R19, 1.4426950216293334961, R22 ;  /* 0x3fb8aa3b13137823 */ /* 0x000fe20000010016 */
[----:B------:R-:W-:Y:S01]  /*2dc0*/  FFMA.FTZ R15, R15, 1.4426950216293334961, R18 ;  /* 0x3fb8aa3b0f0f7823 */ /* 0x000fe20000010012 */
[----:B------:R-:W-:-:S02]  /*2dd0*/  IMAD R18, R13, 0x4, R32 ;  /* 0x000000040d127824 */ /* 0x000fc400078e0220 */
[----:B------:R-:W-:Y:S01]  /*2de0*/  FFMA.FTZ R20, R17, R20, 0.48089820146560668945 ;  /* 0x3ef6384a11147423 */ /* 0x000fe20000010014 */
[----:B------:R-:W-:Y:S01]  /*2df0*/  FMUL R16, R21, R16 ;  /* 0x0000001015107220 */ /* 0x000fe20000400000 */
[----:B------:R-:W-:Y:S01]  /*2e00*/  ISETP.GE.U32.AND P4, PT, R8, 0x7f800000, PT ;  /* 0x7f8000000800780c */ /* 0x000fe20003f86070 */
[----:B------:R-:W-:Y:S02]  /*2e10*/  IMAD R34, R13, 0x4, R18 ;  /* 0x000000040d227824 */ /* 0x000fe400078e0212 */
[----:B------:R-:W-:Y:S01]  /*2e20*/  FFMA.FTZ R20, R17, R20, -0.72134751081466674805 ;  /* 0xbf38aa3b11147423 */ /* 0x000fe20000010014 */
[----:B------:R-:W-:Y:S01]  /*2e30*/  LOP3.LUT R33, R2, 0x4, RZ, 0x3c, !PT ;  /* 0x0000000402217812 */ /* 0x000fe200078e3cff */
[----:B------:R-:W-:Y:S01]  /*2e40*/  FFMA.FTZ R16, R21, 1.4426950216293334961, R16 ;  /* 0x3fb8aa3b15107823 */ /* 0x000fe20000010010 */
[----:B------:R-:W-:Y:S01]  /*2e50*/  ISETP.GE.U32.AND P5, PT, R3, 0x7f800000, PT ;  /* 0x7f8000000300780c */ /* 0x000fe20003fa6070 */
[----:B------:R-:W-:Y:S01]  /*2e60*/  FMUL R20, R17, R20 ;  /* 0x0000001411147220 */ /* 0x000fe20000400000 */
[----:B------:R-:W-:Y:S01]  /*2e70*/  LEA R22, R13, R34, 0x2 ;  /* 0x000000220d167211 */ /* 0x000fe200078e10ff */
[----:B------:R-:W-:Y:S01]  /*2e80*/  FADD R29, R10, R15 ;  /* 0x0000000f0a1d7221 */ /* 0x000fe20000000000 */
[----:B------:R-:W2:Y:S01]  /*2e90*/  LDS R41, [R2+UR6] ;  /* 0x0000000602297984 */ /* 0x000ea20008000800 */
[----:B------:R-:W-:Y:S01]  /*2ea0*/  FMUL R20, R17, R20 ;  /* 0x0000001411147220 */ /* 0x000fe20000400000 */
[----:B------:R-:W-:Y:S01]  /*2eb0*/  FADD R28, R9, R16 ;  /* 0x00000010091c7221 */ /* 0x000fe20000000000 */
[----:B------:R-:W-:Y:S01]  /*2ec0*/  IMAD R36, R13, 0x4, R22 ;  /* 0x000000040d247824 */ /* 0x000fe200078e0216 */
[----:B------:R-:W3:Y:S01]  /*2ed0*/  LDS R53, [R33+UR6] ;  /* 0x0000000621357984 */ /* 0x000ee20008000800 */
[----:B------:R-:W-:-:S02]  /*2ee0*/  @P6 IMAD.MOV.U32 R10, RZ, RZ, 0x7f800000 ;  /* 0x7f800000ff0a6424 */ /* 0x000fc400078e00ff */
[----:B------:R-:W-:Y:S01]  /*2ef0*/  FFMA.FTZ R20, R17, 1.4426950216293334961, R20 ;  /* 0x3fb8aa3b11147823 */ /* 0x000fe20000010014 */
[----:B------:R-:W-:Y:S01]  /*2f00*/  @P1 IMAD.MOV.U32 R9, RZ, RZ, 0x7f800000 ;  /* 0x7f800000ff091424 */ /* 0x000fe200078e00ff */
[----:B------:R-:W-:Y:S01]  /*2f10*/  LEA R38, R13, R36, 0x2 ;  /* 0x000000240d267211 */ /* 0x000fe200078e10ff */
[----:B------:R-:W4:Y:S01]  /*2f20*/  LDS R43, [R2+UR6+0x100] ;  /* 0x00010006022b7984 */ /* 0x000f220008000800 */
[C---:B------:R-:W-:Y:S01]  /*2f30*/  FSETP.NEU.AND P2, PT, R7.reuse, RZ, PT ;  /* 0x000000ff0700720b */ /* 0x040fe20003f4d000 */
[----:B------:R-:W-:Y:S01]  /*2f40*/  @P6 FFMA.FTZ R29, R7, R10, +INF ;  /* 0x7f800000071d6423 */ /* 0x000fe2000001000a */
[C---:B------:R-:W-:Y:S01]  /*2f50*/  FSETP.NEU.AND P3, PT, R6.reuse, RZ, PT ;  /* 0x000000ff0600720b */ /* 0x040fe20003f6d000 */
[----:B------:R-:W5:Y:S01]  /*2f60*/  LDS R55, [R33+UR6+0x100] ;  /* 0x0001000621377984 */ /* 0x000f620008000800 */
[----:B------:R-:W-:Y:S02]  /*2f70*/  IMAD R40, R13, 0x4, R38 ;  /* 0x000000040d287824 */ /* 0x000fe400078e0226 */
[----:B------:R-:W-:Y:S01]  /*2f80*/  @P1 FFMA.FTZ R28, R6, R9, +INF ;  /* 0x7f800000061c1423 */ /* 0x000fe20000010009 */
[----:B------:R-:W-:Y:S01]  /*2f90*/  @P4 IMAD.MOV.U32 R7, RZ, RZ, 0x7f800000 ;  /* 0x7f800000ff074424 */ /* 0x000fe200078e00ff */
[----:B------:R-:W5:Y:S01]  /*2fa0*/  LDS R49, [R2+UR6+0x200] ;  /* 0x0002000602317984 */ /* 0x000f620008000800 */
[----:B------:R-:W-:-:S02]  /*2fb0*/  IMAD R6, R52, UR5, RZ ;  /* 0x0000000534067c24 */ /* 0x000fc4000f8e02ff */
[----:B-1----:R-:W-:Y:S01]  /*2fc0*/  FADD R30, R11, R20 ;  /* 0x000000140b1e7221 */ /* 0x002fe20000000000 */
[C---:B------:R-:W-:Y:S01]  /*2fd0*/  LEA R42, R13.reuse, R40, 0x2 ;  /* 0x000000280d2a7211 */ /* 0x040fe200078e10ff */
[----:B------:R-:W1:Y:S01]  /*2fe0*/  LDS R57, [R33+UR6+0x200] ;  /* 0x0002000621397984 */ /* 0x000e620008000800 */
[----:B------:R-:W-:Y:S01]  /*2ff0*/  @P5 MOV R10, 0x7f800000 ;  /* 0x7f800000000a5802 */ /* 0x000fe20000000f00 */
[----:B------:R-:W-:Y:S01]  /*3000*/  @P4 FFMA.FTZ R30, R8, R7, +INF ;  /* 0x7f800000081e4423 */ /* 0x000fe20000010007 */
[----:B------:R-:W-:Y:S01]  /*3010*/  IMAD.SHL.U32 R7, R6, 0x2, RZ ;  /* 0x0000000206077824 */ /* 0x000fe200078e00ff */
[----:B------:R-:W1:Y:S01]  /*3020*/  LDS R51, [R2+UR6+0x300] ;  /* 0x0003000602337984 */ /* 0x000e620008000800 */
[----:B------:R-:W-:Y:S01]  /*3030*/  FADD R31, R12, R19 ;  /* 0x000000130c1f7221 */ /* 0x000fe20000000000 */
[----:B------:R-:W-:Y:S01]  /*3040*/  IMAD R48, R13, 0x4, R42 ;  /* 0x000000040d307824 */ /* 0x000fe200078e022a */
[----:B------:R-:W-:Y:S01]  /*3050*/  UIMAD.WIDE UR4, UR4, 0x2, URZ ;  /* 0x00000002040478a5 */ /* 0x000fe2000f8e023f */
[----:B------:R-:W1:Y:S01]  /*3060*/  LDS R59, [R33+UR6+0x300] ;  /* 0x00030006213b7984 */ /* 0x000e620008000800 */
[----:B------:R-:W-:Y:S01]  /*3070*/  @P5 FFMA.FTZ R31, R3, R10, +INF ;  /* 0x7f800000031f5423 */ /* 0x000fe2000001000a */
[----:B------:R-:W-:Y:S01]  /*3080*/  IMAD.HI R6, R6, 0x2, RZ ;  /* 0x0000000206067827 */ /* 0x000fe200078e02ff */
[----:B0-----:R-:W-:-:S02]  /*3090*/  IADD3 R37, P4, P5, R7, UR8, R60 ;  /* 0x0000000807257c10 */ /* 0x001fc4000fd9e03c */
[----:B------:R-:W-:Y:S01]  /*30a0*/  SHF.R.U32.HI R4, RZ, 0x1, R4 ;  /* 0x00000001ff047819 */ /* 0x000fe20000011604 */
[C---:B------:R-:W-:Y:S01]  /*30b0*/  IMAD R50, R13.reuse, 0x4, R48 ;  /* 0x000000040d327824 */ /* 0x040fe200078e0230 */
[----:B------:R-:W-:Y:S01]  /*30c0*/  IADD3.X R61, R6, UR5, R61, P4, P5 ;  /* 0x00000005063d7c10 */ /* 0x000fe2000a7ea43d */
[----:B------:R-:W-:Y:S01]  /*30d0*/  ULDC UR4, c[0x0][0x27c] ;  /* 0x00009f0000047ab9 */ /* 0x000fe20000000800 */
[----:B------:R-:W-:Y:S01]  /*30e0*/  LOP3.LUT R35, R4, 0xc, RZ, 0xc0, !PT ;  /* 0x0000000c04237812 */ /* 0x000fe200078ec0ff */
[----:B------:R-:W-:Y:S01]  /*30f0*/  UIMAD UR4, UR7, UR4, URZ ;  /* 0x00000004070472a4 */ /* 0x000fe2000f8e023f */
[-C--:B------:R-:W-:Y:S02]  /*3100*/  LEA R4, P4, R14, R37.reuse, 0x1 ;  /* 0x000000250e047211 */ /* 0x080fe400078808ff */
[----:B------:R-:W-:Y:S01]  /*3110*/  LEA R54, R13, R50, 0x2 ;  /* 0x000000320d367211 */ /* 0x000fe200078e10ff */
[----:B------:R-:W-:Y:S01]  /*3120*/  USHF.L.U32 UR7, UR4, 0x2, URZ ;  /* 0x0000000204077899 */ /* 0x000fe2000800063f */
[----:B------:R-:W-:Y:S01]  /*3130*/  FSETP.NEU.AND P1, PT, R8, RZ, PT ;  /* 0x000000ff0800720b */ /* 0x000fe20003f2d000 */
[----:B------:R-:W-:Y:S01]  /*3140*/  UIMAD.WIDE UR4, UR4, 0x4, URZ ;  /* 0x00000004040478a5 */ /* 0x000fe2000f8e023f */
[----:B------:R-:W-:Y:S01]  /*3150*/  LEA R58, R5, UR6, 0x4 ;  /* 0x00000006053a7c11 */ /* 0x000fe2000f8e20ff */
[----:B------:R-:W-:Y:S01]  /*3160*/  IMAD R56, R13, 0x4, R54 ;  /* 0x000000040d387824 */ /* 0x000fe200078e0236 */
[----:B------:R-:W-:-:S02]  /*3170*/  LEA R6, P6, R24, R37, 0x1 ;  /* 0x0000002518067211 */ /* 0x000fc400078c08ff */
[----:B------:R-:W-:Y:S01]  /*3180*/  LEA R8, P5, R26, R37, 0x1 ;  /* 0x000000251a087211 */ /* 0x000fe200078a08ff */
[----:B------:R-:W-:Y:S01]  /*3190*/  IMAD R39, R13, 0x4, R56 ;  /* 0x000000040d277824 */ /* 0x000fe200078e0238 */
[----:B------:R-:W-:Y:S02]  /*31a0*/  LEA.HI.X.SX32 R5, R14, R61, 0x1, P4 ;  /* 0x0000003d0e057211 */ /* 0x000fe400020f0eff */
[----:B------:R-:W-:Y:S02]  /*31b0*/  LEA R10, P4, R32, R37, 0x1 ;  /* 0x00000025200a7211 */ /* 0x000fe400078808ff */
[----:B------:R-:W-:Y:S01]  /*31c0*/  LEA.HI.X.SX32 R7, R24, R61, 0x1, P6 ;  /* 0x0000003d18077211 */ /* 0x000fe200030f0eff */
[----:B--2---:R-:W-:Y:S01]  /*31d0*/  STG.E.U16 desc[UR10][R4.64], R41 ;  /* 0x0000002904007986 */ /* 0x004fe2000c10150a */
[----:B------:R-:W-:Y:S02]  /*31e0*/  LEA R12, P6, R18, R37, 0x1 ;  /* 0x00000025120c7211 */ /* 0x000fe400078c08ff */
[----:B------:R-:W-:Y:S01]  /*31f0*/  LEA.HI.X.SX32 R9, R26, R61, 0x1, P5 ;  /* 0x0000003d1a097211 */ /* 0x000fe200028f0eff */
[----:B---3--:R-:W-:Y:S01]  /*3200*/  STG.E.U16 desc[UR10][R6.64], R53 ;  /* 0x0000003506007986 */ /* 0x008fe2000c10150a */
[----:B------:R-:W-:-:S02]  /*3210*/  LEA R14, P5, R34, R37, 0x1 ;  /* 0x00000025220e7211 */ /* 0x000fc400078a08ff */
[----:B------:R-:W-:Y:S01]  /*3220*/  LEA.HI.X.SX32 R11, R32, R61, 0x1, P4 ;  /* 0x0000003d200b7211 */ /* 0x000fe200020f0eff */
[----:B----4-:R0:W-:Y:S01]  /*3230*/  STG.E.U16 desc[UR10][R8.64], R43 ;  /* 0x0000002b08007986 */ /* 0x0101e2000c10150a */
[----:B------:R-:W-:Y:S02]  /*3240*/  LEA R16, P4, R22, R37, 0x1 ;  /* 0x0000002516107211 */ /* 0x000fe400078808ff */
[----:B------:R-:W-:Y:S01]  /*3250*/  LEA.HI.X.SX32 R13, R18, R61, 0x1, P6 ;  /* 0x0000003d120d7211 */ /* 0x000fe200030f0eff */
[----:B-----5:R2:W-:Y:S01]  /*3260*/  STG.E.U16 desc[UR10][R10.64], R55 ;  /* 0x000000370a007986 */ /* 0x0205e2000c10150a */
[----:B------:R-:W-:Y:S02]  /*3270*/  LEA R18, P6, R36, R37, 0x1 ;  /* 0x0000002524127211 */ /* 0x000fe400078c08ff */
[----:B------:R-:W-:Y:S01]  /*3280*/  LEA.HI.X.SX32 R15, R34, R61, 0x1, P5 ;  /* 0x0000003d220f7211 */ /* 0x000fe200028f0eff */
[----:B------:R3:W-:Y:S01]  /*3290*/  STG.E.U16 desc[UR10][R12.64], R49 ;  /* 0x000000310c007986 */ /* 0x0007e2000c10150a */
[----:B------:R-:W-:-:S02]  /*32a0*/  LEA R20, P5, R38, R37, 0x1 ;  /* 0x0000002526147211 */ /* 0x000fc400078a08ff */
[----:B------:R-:W-:Y:S01]  /*32b0*/  LEA.HI.X.SX32 R17, R22, R61, 0x1, P4 ;  /* 0x0000003d16117211 */ /* 0x000fe200020f0eff */
[----:B-1----:R1:W-:Y:S01]  /*32c0*/  STG.E.U16 desc[UR10][R14.64], R57 ;  /* 0x000000390e007986 */ /* 0x0023e2000c10150a */
[----:B------:R-:W-:Y:S01]  /*32d0*/  LEA R22, P4, R40, R37, 0x1 ;  /* 0x0000002528167211 */ /* 0x000fe200078808ff */
[----:B0-----:R-:W0:Y:S01]  /*32e0*/  LDC.64 R8, c[0x0][0x230] ;  /* 0x00008c00ff087b82 */ /* 0x001e220000000a00 */
[----:B------:R-:W-:Y:S01]  /*32f0*/  LEA.HI.X.SX32 R19, R36, R61, 0x1, P6 ;  /* 0x0000003d24137211 */ /* 0x000fe200030f0eff */
[----:B------:R4:W-:Y:S01]  /*3300*/  STG.E.U16 desc[UR10][R16.64], R51 ;  /* 0x0000003310007986 */ /* 0x0009e2000c10150a */
[----:B------:R-:W-:Y:S02]  /*3310*/  LEA R24, P6, R42, R37, 0x1 ;  /* 0x000000252a187211 */ /* 0x000fe400078c08ff */
[----:B------:R-:W-:Y:S01]  /*3320*/  LEA.HI.X.SX32 R21, R38, R61, 0x1, P5 ;  /* 0x0000003d26157211 */ /* 0x000fe200028f0eff */
[----:B------:R5:W-:Y:S01]  /*3330*/  STG.E.U16 desc[UR10][R18.64], R59 ;  /* 0x0000003b12007986 */ /* 0x000be2000c10150a */
[----:B------:R-:W-:-:S02]  /*3340*/  LEA R26, P5, R48, R37, 0x1 ;  /* 0x00000025301a7211 */ /* 0x000fc400078a08ff */
[----:B------:R-:W-:Y:S02]  /*3350*/  LEA.HI.X.SX32 R23, R40, R61, 0x1, P4 ;  /* 0x0000003d28177211 */ /* 0x000fe400020f0eff */
[----:B------:R-:W-:Y:S02]  /*3360*/  LEA R32, P4, R50, R37, 0x1 ;  /* 0x0000002532207211 */ /* 0x000fe400078808ff */
[----:B------:R-:W-:Y:S02]  /*3370*/  LEA.HI.X.SX32 R25, R42, R61, 0x1, P6 ;  /* 0x0000003d2a197211 */ /* 0x000fe400030f0eff */
[----:B------:R-:W-:Y:S02]  /*3380*/  PRMT R5, R41, 0x7632, R5 ;  /* 0x0000763229057816 */ /* 0x000fe40000000005 */
[----:B------:R-:W-:Y:S02]  /*3390*/  LEA R36, P6, R54, R37, 0x1 ;  /* 0x0000002536247211 */ /* 0x000fe400078c08ff */
[----:B------:R-:W-:Y:S01]  /*33a0*/  LEA.HI.X.SX32 R27, R48, R61, 0x1, P5 ;  /* 0x0000003d301b7211 */ /* 0x000fe200028f0eff */
[----:B------:R5:W-:Y:S01]  /*33b0*/  STG.E.U16 desc[UR10][R20.64], R5 ;  /* 0x0000000514007986 */ /* 0x000be2000c10150a */
[----:B--2---:R-:W-:-:S02]  /*33c0*/  PRMT R11, R53, 0x7632, R11 ;  /* 0x00007632350b7816 */ /* 0x004fc4000000000b */
[----:B------:R-:W-:Y:S02]  /*33d0*/  LEA R34, P5, R56, R37, 0x1 ;  /* 0x0000002538227211 */ /* 0x000fe400078a08ff */
[----:B------:R-:W-:Y:S01]  /*33e0*/  LEA.HI.X.SX32 R33, R50, R61, 0x1, P4 ;  /* 0x0000003d32217211 */ /* 0x000fe200020f0eff */
[----:B------:R-:W-:Y:S01]  /*33f0*/  STG.E.U16 desc[UR10][R22.64], R11 ;  /* 0x0000000b16007986 */ /* 0x000fe2000c10150a */
[----:B------:R-:W-:Y:S02]  /*3400*/  PRMT R4, R43, 0x7632, R4 ;  /* 0x000076322b047816 */ /* 0x000fe40000000004 */
[----:B------:R-:W-:Y:S02]  /*3410*/  LEA R2, P4, R39, R37, 0x1 ;  /* 0x0000002527027211 */ /* 0x000fe400078808ff */
[----:B---3--:R-:W-:Y:S01]  /*3420*/  PRMT R13, R55, 0x7632, R13 ;  /* 0x00007632370d7816 */ /* 0x008fe2000000000d */
[----:B------:R2:W-:Y:S01]  /*3430*/  STG.E.U16 desc[UR10][R24.64], R4 ;  /* 0x0000000418007986 */ /* 0x0005e2000c10150a */
[----:B------:R-:W-:-:S02]  /*3440*/  PRMT R49, R49, 0x7632, R49 ;  /* 0x0000763231317816 */ /* 0x000fc40000000031 */
[-C--:B------:R-:W-:Y:S01]  /*3450*/  LEA.HI.X.SX32 R37, R54, R61.reuse, 0x1, P6 ;  /* 0x0000003d36257211 */ /* 0x080fe200030f0eff */
[----:B------:R3:W-:Y:S01]  /*3460*/  STG.E.U16 desc[UR10][R26.64], R13 ;  /* 0x0000000d1a007986 */ /* 0x0007e2000c10150a */
[----:B------:R-:W-:Y:S02]  /*3470*/  IADD3 R58, R35, R58, RZ ;  /* 0x0000003a233a7210 */ /* 0x000fe40007ffe0ff */
[----:B-1----:R-:W-:Y:S01]  /*3480*/  PRMT R57, R57, 0x7632, R57 ;  /* 0x0000763239397816 */ /* 0x002fe20000000039 */
[----:B------:R3:W-:Y:S01]  /*3490*/  STG.E.U16 desc[UR10][R32.64], R49 ;  /* 0x0000003120007986 */ /* 0x0007e2000c10150a */
[----:B------:R-:W-:Y:S02]  /*34a0*/  FSETP.NEU.AND P6, PT, R3, RZ, PT ;  /* 0x000000ff0300720b */ /* 0x000fe40003fcd000 */
[----:B------:R-:W-:Y:S01]  /*34b0*/  LEA.HI.X.SX32 R35, R56, R61, 0x1, P5 ;  /* 0x0000003d38237211 */ /* 0x000fe200028f0eff */
[----:B------:R3:W-:Y:S01]  /*34c0*/  STG.E.U16 desc[UR10][R36.64], R57 ;  /* 0x0000003924007986 */ /* 0x0007e2000c10150a */
[----:B----4-:R-:W-:-:S02]  /*34d0*/  PRMT R17, R51, 0x7632, R17 ;  /* 0x0000763233117816 */ /* 0x010fc40000000011 */
[----:B------:R-:W-:Y:S02]  /*34e0*/  LEA.HI.X.SX32 R3, R39, R61, 0x1, P4 ;  /* 0x0000003d27037211 */ /* 0x000fe400020f0eff */
[----:B-----5:R-:W-:Y:S01]  /*34f0*/  PRMT R59, R59, 0x7632, R59 ;  /* 0x000076323b3b7816 */ /* 0x020fe2000000003b */
[----:B------:R3:W-:Y:S01]  /*3500*/  STG.E.U16 desc[UR10][R34.64], R17 ;  /* 0x0000001122007986 */ /* 0x0007e2000c10150a */
[----:B------:R-:W-:Y:S02]  /*3510*/  FSEL R5, R28, -INF , P3 ;  /* 0xff8000001c057808 */ /* 0x000fe40001800000 */
[----:B--2---:R-:W-:Y:S01]  /*3520*/  FSEL R4, R29, -INF , P2 ;  /* 0xff8000001d047808 */ /* 0x004fe20001000000 */
[----:B------:R3:W-:Y:S01]  /*3530*/  STG.E.U16 desc[UR10][R2.64], R59 ;  /* 0x0000003b02007986 */ /* 0x0007e2000c10150a */
[----:B------:R-:W-:Y:S01]  /*3540*/  FSEL R6, R31, -INF , P6 ;  /* 0xff8000001f067808 */ /* 0x000fe20003000000 */
[----:B------:R-:W-:Y:S01]  /*3550*/  FFMA R44, R5, 0.69314718246459960938, R44 ;  /* 0x3f317218052c7823 */ /* 0x000fe2000000002c */
[----:B------:R-:W-:Y:S01]  /*3560*/  FSEL R5, R30, -INF , P1 ;  /* 0xff8000001e057808 */ /* 0x000fe20000800000 */
[----:B------:R-:W-:Y:S01]  /*3570*/  FFMA R45, R4, 0.69314718246459960938, R45 ;  /* 0x3f317218042d7823 */ /* 0x000fe2000000002d */
[----:B------:R-:W-:Y:S01]  /*3580*/  LOP3.LUT R0, R0, 0x70, RZ, 0xc0, !PT ;  /* 0x0000007000007812 */ /* 0x000fe200078ec0ff */
[----:B------:R-:W-:-:S02]  /*3590*/  FFMA R47, R6, 0.69314718246459960938, R47 ;  /* 0x3f317218062f7823 */ /* 0x000fc4000000002f */
[----:B------:R-:W-:Y:S01]  /*35a0*/  FFMA R46, R5, 0.69314718246459960938, R46 ;  /* 0x3f317218052e7823 */ /* 0x000fe2000000002e */
[----:B------:R-:W-:Y:S01]  /*35b0*/  BAR.SYNC.DEFER_BLOCKING 0x0 ;  /* 0x0000000000007b1d */ /* 0x000fe20000010000 */
[C---:B------:R-:W-:Y:S02]  /*35c0*/  IMAD.SHL.U32 R5, R52.reuse, 0x4, RZ ;  /* 0x0000000434057824 */ /* 0x040fe400078e00ff */
[----:B------:R-:W-:-:S03]  /*35d0*/  IMAD.HI R52, R52, 0x4, RZ ;  /* 0x0000000434347827 */ /* 0x000fc600078e02ff */
[----:B0-----:R-:W-:-:S04]  /*35e0*/  IADD3 R4, P1, P2, R5, UR7, R8 ;  /* 0x0000000705047c10 */ /* 0x001fc8000fa3e008 */
[----:B------:R-:W-:Y:S01]  /*35f0*/  IADD3.X R5, R52, UR5, R9, P1, P2 ;  /* 0x0000000534057c10 */ /* 0x000fe20008fe4409 */
[----:B------:R3:W-:Y:S01]  /*3600*/  STS.128 [R0+UR6], R44 ;  /* 0x0000002c00007988 */ /* 0x0007e20008000c06 */
[----:B------:R-:W-:Y:S06]  /*3610*/  BAR.SYNC.DEFER_BLOCKING 0x0 ;  /* 0x0000000000007b1d */ /* 0x000fec0000010000 */
[----:B------:R-:W-:Y:S05]  /*3620*/  @P0 EXIT ;  /* 0x000000000000094d */ /* 0x000fea0003800000 */
[----:B---3--:R-:W0:Y:S04]  /*3630*/  LDS R3, [R58] ;  /* 0x000000003a037984 */ /* 0x008e280000000800 */
[----:B0-----:R-:W-:Y:S01]  /*3640*/  STG.E desc[UR10][R4.64], R3 ;  /* 0x0000000304007986 */ /* 0x001fe2000c10190a */
[----:B------:R-:W-:Y:S05]  /*3650*/  EXIT ;  /* 0x000000000000794d */ /* 0x000fea0003800000 */
.L_x_2:
[----:B------:R-:W-:-:S00]  /*3660*/  BRA `(.L_x_2) ;  /* 0xfffffffc00fc7947 */ /* 0x000fc0000383ffff */
[----:B------:R-:W-:-:S00]  /*3670*/  NOP ;  /* 0x0000000000007918 */ /* 0x000fc00000000000 */
        /* <DEDUP_REMOVED lines=8> */
.L_x_3:


//--------------------- .nv.global.init           --------------------------
	.section	.nv.global.init,"aw",@progbits
.nv.global.init:
	.type		_$_str,@object
	.size		_$_str,(.L_0 - _$_str)
_$_str:
        /*0000*/ 	.byte	0x5f, 0x5f, 0x43, 0x55, 0x44, 0x41, 0x5f, 0x46, 0x54, 0x5a, 0x00
.L_0:


//--------------------- .nv.shared.attn_fwd       --------------------------
	.section	.nv.shared.attn_fwd,"aw",@nobits
	.sectionflags	@""
	.align	16
	.zero		1024


//--------------------- .nv.shared.reserved.0     --------------------------
	.section	.nv.shared.reserved.0,"aw",@nobits
	.weak		__nv_reservedSMEM_offset_0_alias
	.size		__nv_reservedSMEM_offset_0_alias, 0, 0
	.other		__nv_reservedSMEM_offset_0_alias,@"STO_CUDA_RESERVED_SHARED STV_DEFAULT"
__nv_reservedSMEM_offset_0_alias:
	.zero		0


//--------------------- .nv.constant0.attn_fwd    --------------------------
	.section	.nv.constant0.attn_fwd,"a",@progbits
	.sectionflags	@""
	.align	4
.nv.constant0.attn_fwd:
	.zero		664


//--------------------- SYMBOLS --------------------------

	.type		.nv.reservedSmem.offset0,@object
	.size		.nv.reservedSmem.offset0,0x4
